//
// Generated by NVIDIA NVVM Compiler
//
// Compiler Build ID: CL-36424714
// Cuda compilation tools, release 13.0, V13.0.88
// Based on NVVM 20.0.0
//

.version 9.0
.target sm_100
.address_size 64

	// .globl	_Z9calculatePfS_S_
.global .align 1 .b8 _ZN34_INTERNAL_62a952a8_4_k_cu_e8c2c1814cuda3std3__45__cpo5beginE[1];
.global .align 1 .b8 _ZN34_INTERNAL_62a952a8_4_k_cu_e8c2c1814cuda3std3__45__cpo3endE[1];
.global .align 1 .b8 _ZN34_INTERNAL_62a952a8_4_k_cu_e8c2c1814cuda3std3__45__cpo6cbeginE[1];
.global .align 1 .b8 _ZN34_INTERNAL_62a952a8_4_k_cu_e8c2c1814cuda3std3__45__cpo4cendE[1];
.global .align 1 .b8 _ZN34_INTERNAL_62a952a8_4_k_cu_e8c2c1814cuda3std3__45__cpo6rbeginE[1];
.global .align 1 .b8 _ZN34_INTERNAL_62a952a8_4_k_cu_e8c2c1814cuda3std3__45__cpo4rendE[1];
.global .align 1 .b8 _ZN34_INTERNAL_62a952a8_4_k_cu_e8c2c1814cuda3std3__45__cpo7crbeginE[1];
.global .align 1 .b8 _ZN34_INTERNAL_62a952a8_4_k_cu_e8c2c1814cuda3std3__45__cpo5crendE[1];
.global .align 1 .b8 _ZN34_INTERNAL_62a952a8_4_k_cu_e8c2c1814cuda3std3__436_GLOBAL__N__62a952a8_4_k_cu_e8c2c1816ignoreE[1];
.global .align 1 .b8 _ZN34_INTERNAL_62a952a8_4_k_cu_e8c2c1814cuda3std3__419piecewise_constructE[1];
.global .align 1 .b8 _ZN34_INTERNAL_62a952a8_4_k_cu_e8c2c1814cuda3std3__48in_placeE[1];
.global .align 1 .b8 _ZN34_INTERNAL_62a952a8_4_k_cu_e8c2c1814cuda3std3__420unreachable_sentinelE[1];
.global .align 1 .b8 _ZN34_INTERNAL_62a952a8_4_k_cu_e8c2c1814cuda3std3__47nulloptE[1];
.global .align 1 .b8 _ZN34_INTERNAL_62a952a8_4_k_cu_e8c2c1814cuda3std3__48unexpectE[1];
.global .align 1 .b8 _ZN34_INTERNAL_62a952a8_4_k_cu_e8c2c1814cuda3std6ranges3__45__cpo4swapE[1];
.global .align 1 .b8 _ZN34_INTERNAL_62a952a8_4_k_cu_e8c2c1814cuda3std6ranges3__45__cpo9iter_moveE[1];
.global .align 1 .b8 _ZN34_INTERNAL_62a952a8_4_k_cu_e8c2c1814cuda3std6ranges3__45__cpo5beginE[1];
.global .align 1 .b8 _ZN34_INTERNAL_62a952a8_4_k_cu_e8c2c1814cuda3std6ranges3__45__cpo3endE[1];
.global .align 1 .b8 _ZN34_INTERNAL_62a952a8_4_k_cu_e8c2c1814cuda3std6ranges3__45__cpo6cbeginE[1];
.global .align 1 .b8 _ZN34_INTERNAL_62a952a8_4_k_cu_e8c2c1814cuda3std6ranges3__45__cpo4cendE[1];
.global .align 1 .b8 _ZN34_INTERNAL_62a952a8_4_k_cu_e8c2c1814cuda3std6ranges3__45__cpo7advanceE[1];
.global .align 1 .b8 _ZN34_INTERNAL_62a952a8_4_k_cu_e8c2c1814cuda3std6ranges3__45__cpo9iter_swapE[1];
.global .align 1 .b8 _ZN34_INTERNAL_62a952a8_4_k_cu_e8c2c1814cuda3std6ranges3__45__cpo4nextE[1];
.global .align 1 .b8 _ZN34_INTERNAL_62a952a8_4_k_cu_e8c2c1814cuda3std6ranges3__45__cpo4prevE[1];
.global .align 1 .b8 _ZN34_INTERNAL_62a952a8_4_k_cu_e8c2c1814cuda3std6ranges3__45__cpo4dataE[1];
.global .align 1 .b8 _ZN34_INTERNAL_62a952a8_4_k_cu_e8c2c1814cuda3std6ranges3__45__cpo5cdataE[1];
.global .align 1 .b8 _ZN34_INTERNAL_62a952a8_4_k_cu_e8c2c1814cuda3std6ranges3__45__cpo4sizeE[1];
.global .align 1 .b8 _ZN34_INTERNAL_62a952a8_4_k_cu_e8c2c1814cuda3std6ranges3__45__cpo5ssizeE[1];
.global .align 1 .b8 _ZN34_INTERNAL_62a952a8_4_k_cu_e8c2c1814cuda3std6ranges3__45__cpo8distanceE[1];
.global .align 1 .b8 _ZN34_INTERNAL_62a952a8_4_k_cu_e8c2c1816thrust24THRUST_300001_SM_1000_NS8cuda_cub3parE[1];
.global .align 1 .b8 _ZN34_INTERNAL_62a952a8_4_k_cu_e8c2c1816thrust24THRUST_300001_SM_1000_NS8cuda_cub10par_nosyncE[1];
.global .align 1 .b8 _ZN34_INTERNAL_62a952a8_4_k_cu_e8c2c1816thrust24THRUST_300001_SM_1000_NS6system6detail10sequential3seqE[1];
.global .align 1 .b8 _ZN34_INTERNAL_62a952a8_4_k_cu_e8c2c1816thrust24THRUST_300001_SM_1000_NS12placeholders2_1E[1];
.global .align 1 .b8 _ZN34_INTERNAL_62a952a8_4_k_cu_e8c2c1816thrust24THRUST_300001_SM_1000_NS12placeholders2_2E[1];
.global .align 1 .b8 _ZN34_INTERNAL_62a952a8_4_k_cu_e8c2c1816thrust24THRUST_300001_SM_1000_NS12placeholders2_3E[1];
.global .align 1 .b8 _ZN34_INTERNAL_62a952a8_4_k_cu_e8c2c1816thrust24THRUST_300001_SM_1000_NS12placeholders2_4E[1];
.global .align 1 .b8 _ZN34_INTERNAL_62a952a8_4_k_cu_e8c2c1816thrust24THRUST_300001_SM_1000_NS12placeholders2_5E[1];
.global .align 1 .b8 _ZN34_INTERNAL_62a952a8_4_k_cu_e8c2c1816thrust24THRUST_300001_SM_1000_NS12placeholders2_6E[1];
.global .align 1 .b8 _ZN34_INTERNAL_62a952a8_4_k_cu_e8c2c1816thrust24THRUST_300001_SM_1000_NS12placeholders2_7E[1];
.global .align 1 .b8 _ZN34_INTERNAL_62a952a8_4_k_cu_e8c2c1816thrust24THRUST_300001_SM_1000_NS12placeholders2_8E[1];
.global .align 1 .b8 _ZN34_INTERNAL_62a952a8_4_k_cu_e8c2c1816thrust24THRUST_300001_SM_1000_NS12placeholders2_9E[1];
.global .align 1 .b8 _ZN34_INTERNAL_62a952a8_4_k_cu_e8c2c1816thrust24THRUST_300001_SM_1000_NS12placeholders3_10E[1];
.global .align 1 .b8 _ZN34_INTERNAL_62a952a8_4_k_cu_e8c2c1816thrust24THRUST_300001_SM_1000_NS3seqE[1];

.visible .entry _Z9calculatePfS_S_(
	.param .u64 .ptr .align 1 _Z9calculatePfS_S__param_0,
	.param .u64 .ptr .align 1 _Z9calculatePfS_S__param_1,
	.param .u64 .ptr .align 1 _Z9calculatePfS_S__param_2
)
{
	.reg .pred 	%p<12>;
	.reg .b32 	%r<45>;
	.reg .b32 	%f<24>;
	.reg .b64 	%rd<35>;

	ld.param.u64 	%rd8, [_Z9calculatePfS_S__param_0];
	ld.param.u64 	%rd9, [_Z9calculatePfS_S__param_1];
	ld.param.u64 	%rd10, [_Z9calculatePfS_S__param_2];
	cvta.to.global.u64 	%rd1, %rd10;
	cvta.to.global.u64 	%rd2, %rd9;
	cvta.to.global.u64 	%rd3, %rd8;
	mov.u32 	%r40, %tid.x;
	setp.gt.u32 	%p1, %r40, 99;
	@%p1 bra 	$L__BB0_17;
	mov.u32 	%r2, %ntid.x;
	add.s32 	%r26, %r40, %r2;
	max.u32 	%r27, %r26, 100;
	setp.lt.u32 	%p2, %r26, 100;
	selp.u32 	%r28, 1, 0, %p2;
	add.s32 	%r29, %r26, %r28;
	sub.s32 	%r30, %r27, %r29;
	div.u32 	%r31, %r30, %r2;
	add.s32 	%r3, %r31, %r28;
	and.b32  	%r32, %r3, 3;
	setp.eq.s32 	%p3, %r32, 3;
	mov.f32 	%f23, 0f00000000;
	@%p3 bra 	$L__BB0_6;
	mul.wide.u32 	%rd34, %r40, 4;
	mul.wide.u32 	%rd5, %r2, 4;
	add.s32 	%r33, %r3, 1;
	and.b32  	%r34, %r33, 3;
	neg.s32 	%r38, %r34;
	mov.f32 	%f21, 0f00000000;
$L__BB0_3:
	.pragma "nounroll";
	add.s64 	%rd11, %rd3, %rd34;
	ld.global.f32 	%f10, [%rd11];
	sqrt.rn.f32 	%f11, %f10;
	add.s64 	%rd12, %rd2, %rd34;
	st.global.f32 	[%rd12], %f11;
	and.b32  	%r35, %r40, 1;
	setp.eq.b32 	%p4, %r35, 1;
	@%p4 bra 	$L__BB0_5;
	bar.sync 	0;
$L__BB0_5:
	add.f32 	%f23, %f21, 0f3F800000;
	add.s64 	%rd13, %rd1, %rd34;
	st.global.f32 	[%rd13], %f21;
	bar.sync 	0;
	add.s32 	%r40, %r40, %r2;
	add.s64 	%rd34, %rd34, %rd5;
	add.s32 	%r38, %r38, 1;
	setp.ne.s32 	%p5, %r38, 0;
	mov.f32 	%f21, %f23;
	@%p5 bra 	$L__BB0_3;
$L__BB0_6:
	setp.lt.u32 	%p6, %r3, 3;
	@%p6 bra 	$L__BB0_17;
	and.b32  	%r10, %r40, 1;
	add.s32 	%r41, %r2, %r40;
	and.b32  	%r12, %r41, 1;
	shl.b32 	%r36, %r2, 1;
	add.s32 	%r43, %r40, %r36;
	shl.b32 	%r14, %r2, 2;
	mad.lo.s32 	%r42, %r2, 3, %r40;
$L__BB0_8:
	setp.ne.s32 	%p7, %r10, 0;
	mul.wide.u32 	%rd14, %r40, 4;
	add.s64 	%rd15, %rd3, %rd14;
	ld.global.f32 	%f12, [%rd15];
	sqrt.rn.f32 	%f13, %f12;
	add.s64 	%rd16, %rd2, %rd14;
	st.global.f32 	[%rd16], %f13;
	@%p7 bra 	$L__BB0_10;
	bar.sync 	0;
$L__BB0_10:
	setp.ne.s32 	%p8, %r12, 0;
	add.s64 	%rd18, %rd1, %rd14;
	st.global.f32 	[%rd18], %f23;
	bar.sync 	0;
	mul.wide.u32 	%rd19, %r41, 4;
	add.s64 	%rd20, %rd3, %rd19;
	ld.global.f32 	%f14, [%rd20];
	sqrt.rn.f32 	%f15, %f14;
	add.s64 	%rd21, %rd2, %rd19;
	st.global.f32 	[%rd21], %f15;
	@%p8 bra 	$L__BB0_12;
	bar.sync 	0;
$L__BB0_12:
	add.f32 	%f5, %f23, 0f3F800000;
	setp.ne.s32 	%p9, %r10, 0;
	add.s64 	%rd23, %rd1, %rd19;
	st.global.f32 	[%rd23], %f5;
	bar.sync 	0;
	add.s32 	%r20, %r40, %r2;
	mul.wide.u32 	%rd24, %r43, 4;
	add.s64 	%rd25, %rd3, %rd24;
	ld.global.f32 	%f16, [%rd25];
	sqrt.rn.f32 	%f17, %f16;
	add.s64 	%rd26, %rd2, %rd24;
	st.global.f32 	[%rd26], %f17;
	@%p9 bra 	$L__BB0_14;
	bar.sync 	0;
$L__BB0_14:
	add.f32 	%f6, %f5, 0f3F800000;
	setp.ne.s32 	%p10, %r12, 0;
	add.s64 	%rd28, %rd1, %rd24;
	st.global.f32 	[%rd28], %f6;
	bar.sync 	0;
	add.s32 	%r21, %r20, %r2;
	mul.wide.u32 	%rd29, %r42, 4;
	add.s64 	%rd30, %rd3, %rd29;
	ld.global.f32 	%f18, [%rd30];
	sqrt.rn.f32 	%f19, %f18;
	add.s64 	%rd31, %rd2, %rd29;
	st.global.f32 	[%rd31], %f19;
	@%p10 bra 	$L__BB0_16;
	bar.sync 	0;
$L__BB0_16:
	add.f32 	%f20, %f6, 0f3F800000;
	add.f32 	%f23, %f20, 0f3F800000;
	add.s64 	%rd33, %rd1, %rd29;
	st.global.f32 	[%rd33], %f20;
	bar.sync 	0;
	add.s32 	%r37, %r21, %r2;
	add.s32 	%r40, %r37, %r2;
	add.s32 	%r43, %r43, %r14;
	add.s32 	%r42, %r42, %r14;
	add.s32 	%r41, %r41, %r14;
	setp.lt.u32 	%p11, %r40, 100;
	@%p11 bra 	$L__BB0_8;
$L__BB0_17:
	ret;

}
	// .globl	_ZN3cub18CUB_300001_SM_10006detail11EmptyKernelIvEEvv
.visible .entry _ZN3cub18CUB_300001_SM_10006detail11EmptyKernelIvEEvv()
{


	ret;

}
	// .globl	_ZN3cub18CUB_300001_SM_10006detail8for_each13static_kernelINS2_12policy_hub_t12policy_500_tEmN6thrust24THRUST_300001_SM_1000_NS8cuda_cub20__uninitialized_fill7functorINS7_10device_ptrIfEEfEEEEvT0_T1_
.visible .entry _ZN3cub18CUB_300001_SM_10006detail8for_each13static_kernelINS2_12policy_hub_t12policy_500_tEmN6thrust24THRUST_300001_SM_1000_NS8cuda_cub20__uninitialized_fill7functorINS7_10device_ptrIfEEfEEEEvT0_T1_(
	.param .u64 _ZN3cub18CUB_300001_SM_10006detail8for_each13static_kernelINS2_12policy_hub_t12policy_500_tEmN6thrust24THRUST_300001_SM_1000_NS8cuda_cub20__uninitialized_fill7functorINS7_10device_ptrIfEEfEEEEvT0_T1__param_0,
	.param .align 8 .b8 _ZN3cub18CUB_300001_SM_10006detail8for_each13static_kernelINS2_12policy_hub_t12policy_500_tEmN6thrust24THRUST_300001_SM_1000_NS8cuda_cub20__uninitialized_fill7functorINS7_10device_ptrIfEEfEEEEvT0_T1__param_1[16]
)
.maxntid 256
{
	.reg .pred 	%p<4>;
	.reg .b16 	%rs<5>;
	.reg .b32 	%r<10>;
	.reg .b32 	%f<3>;
	.reg .b64 	%rd<16>;

	ld.param.f32 	%f2, [_ZN3cub18CUB_300001_SM_10006detail8for_each13static_kernelINS2_12policy_hub_t12policy_500_tEmN6thrust24THRUST_300001_SM_1000_NS8cuda_cub20__uninitialized_fill7functorINS7_10device_ptrIfEEfEEEEvT0_T1__param_1+8];
	ld.param.u64 	%rd4, [_ZN3cub18CUB_300001_SM_10006detail8for_each13static_kernelINS2_12policy_hub_t12policy_500_tEmN6thrust24THRUST_300001_SM_1000_NS8cuda_cub20__uninitialized_fill7functorINS7_10device_ptrIfEEfEEEEvT0_T1__param_1];
	ld.param.u64 	%rd5, [_ZN3cub18CUB_300001_SM_10006detail8for_each13static_kernelINS2_12policy_hub_t12policy_500_tEmN6thrust24THRUST_300001_SM_1000_NS8cuda_cub20__uninitialized_fill7functorINS7_10device_ptrIfEEfEEEEvT0_T1__param_0];
	mov.u32 	%r7, %ctaid.x;
	mul.wide.u32 	%rd1, %r7, 512;
	sub.s64 	%rd2, %rd5, %rd1;
	setp.lt.u64 	%p1, %rd2, 512;
	@%p1 bra 	$L__BB2_2;
	mov.u32 	%r9, %tid.x;
	cvta.to.global.u64 	%rd11, %rd4;
	cvt.u64.u32 	%rd12, %r9;
	add.s64 	%rd13, %rd1, %rd12;
	shl.b64 	%rd14, %rd13, 2;
	add.s64 	%rd15, %rd11, %rd14;
	st.global.f32 	[%rd15], %f2;
	st.global.f32 	[%rd15+1024], %f2;
	bra.uni 	$L__BB2_6;
$L__BB2_2:
	cvta.to.global.u64 	%rd6, %rd4;
	mov.u32 	%r1, %tid.x;
	cvt.u64.u32 	%rd7, %r1;
	setp.le.u64 	%p2, %rd2, %rd7;
	add.s64 	%rd8, %rd1, %rd7;
	shl.b64 	%rd9, %rd8, 2;
	add.s64 	%rd3, %rd6, %rd9;
	@%p2 bra 	$L__BB2_4;
	st.global.f32 	[%rd3], %f2;
$L__BB2_4:
	add.s32 	%r8, %r1, 256;
	cvt.u64.u32 	%rd10, %r8;
	setp.le.u64 	%p3, %rd2, %rd10;
	@%p3 bra 	$L__BB2_6;
	st.global.f32 	[%rd3+1024], %f2;
$L__BB2_6:
	ret;

}


// ===== COMPILED SASS (sm_100) =====

	.target	sm_100

	.elftype	@"ET_EXEC"


//--------------------- .note.nv.tkinfo           --------------------------
	.section	.note.nv.tkinfo,"",@"SHT_NOTE"
	.sectionflags	@"SHF_NOTE_NV_TKINFO"
	.tkinfo
        /*0018*/ 	.word	0x00000002
        /*0030*/ 	.string	""
        /*0030*/ 	.string	"ptxas"
        /*0030*/ 	.string	"Cuda compilation tools, release 13.0, V13.0.88"
        /*0030*/ 	.string	"Build cuda_13.0.r13.0/compiler.36424714_0"
        /*0030*/ 	.string	"-arch sm_100 -m 64 "



//--------------------- .note.nv.cuinfo           --------------------------
	.section	.note.nv.cuinfo,"",@"SHT_NOTE"
	.sectionflags	@"SHF_NOTE_NV_CUINFO"
        /*0018*/ 	.short	0x0002
        /*001a*/ 	.short	0x0064
        /*001c*/ 	.short	0x0082
	.zero		2


//--------------------- .nv.info                  --------------------------
	.section	.nv.info,"",@"SHT_CUDA_INFO"
	.align	4


	//----- nvinfo : EIATTR_REGCOUNT
	.align		4
        /*0000*/ 	.byte	0x04, 0x2f
        /*0002*/ 	.short	(.L_44 - .L_43)
	.align		4
.L_43:
        /*0004*/ 	.word	index@(_Z9calculatePfS_S_)
        /*0008*/ 	.word	0x0000001e


	//----- nvinfo : EIATTR_FRAME_SIZE
	.align		4
.L_44:
        /*000c*/ 	.byte	0x04, 0x11
        /*000e*/ 	.short	(.L_46 - .L_45)
	.align		4
.L_45:
        /*0010*/ 	.word	index@($__internal_0_$__cuda_sm20_sqrt_rn_f32_slowpath)
        /*0014*/ 	.word	0x00000000


	//----- nvinfo : EIATTR_FRAME_SIZE
	.align		4
.L_46:
        /*0018*/ 	.byte	0x04, 0x11
        /*001a*/ 	.short	(.L_48 - .L_47)
	.align		4
.L_47:
        /*001c*/ 	.word	index@(_Z9calculatePfS_S_)
        /*0020*/ 	.word	0x00000000


	//----- nvinfo : EIATTR_REGCOUNT
	.align		4
.L_48:
        /*0024*/ 	.byte	0x04, 0x2f
        /*0026*/ 	.short	(.L_50 - .L_49)
	.align		4
.L_49:
        /*0028*/ 	.word	index@(_ZN3cub18CUB_300001_SM_10006detail11EmptyKernelIvEEvv)
        /*002c*/ 	.word	0x00000004


	//----- nvinfo : EIATTR_FRAME_SIZE
	.align		4
.L_50:
        /*0030*/ 	.byte	0x04, 0x11
        /*0032*/ 	.short	(.L_52 - .L_51)
	.align		4
.L_51:
        /*0034*/ 	.word	index@(_ZN3cub18CUB_300001_SM_10006detail11EmptyKernelIvEEvv)
        /*0038*/ 	.word	0x00000000


	//----- nvinfo : EIATTR_REGCOUNT
	.align		4
.L_52:
        /*003c*/ 	.byte	0x04, 0x2f
        /*003e*/ 	.short	(.L_54 - .L_53)
	.align		4
.L_53:
        /*0040*/ 	.word	index@(_ZN3cub18CUB_300001_SM_10006detail8for_each13static_kernelINS2_12policy_hub_t12policy_500_tEmN6thrust24THRUST_300001_SM_1000_NS8cuda_cub20__uninitialized_fill7functorINS7_10device_ptrIfEEfEEEEvT0_T1_)
        /*0044*/ 	.word	0x00000008


	//----- nvinfo : EIATTR_FRAME_SIZE
	.align		4
.L_54:
        /*0048*/ 	.byte	0x04, 0x11
        /*004a*/ 	.short	(.L_56 - .L_55)
	.align		4
.L_55:
        /*004c*/ 	.word	index@(_ZN3cub18CUB_300001_SM_10006detail8for_each13static_kernelINS2_12policy_hub_t12policy_500_tEmN6thrust24THRUST_300001_SM_1000_NS8cuda_cub20__uninitialized_fill7functorINS7_10device_ptrIfEEfEEEEvT0_T1_)
        /*0050*/ 	.word	0x00000000


	//----- nvinfo : EIATTR_MIN_STACK_SIZE
	.align		4
.L_56:
        /*0054*/ 	.byte	0x04, 0x12
        /*0056*/ 	.short	(.L_58 - .L_57)
	.align		4
.L_57:
        /*0058*/ 	.word	index@(_ZN3cub18CUB_300001_SM_10006detail8for_each13static_kernelINS2_12policy_hub_t12policy_500_tEmN6thrust24THRUST_300001_SM_1000_NS8cuda_cub20__uninitialized_fill7functorINS7_10device_ptrIfEEfEEEEvT0_T1_)
        /*005c*/ 	.word	0x00000000


	//----- nvinfo : EIATTR_MIN_STACK_SIZE
	.align		4
.L_58:
        /*0060*/ 	.byte	0x04, 0x12
        /*0062*/ 	.short	(.L_60 - .L_59)
	.align		4
.L_59:
        /*0064*/ 	.word	index@(_ZN3cub18CUB_300001_SM_10006detail11EmptyKernelIvEEvv)
        /*0068*/ 	.word	0x00000000


	//----- nvinfo : EIATTR_MIN_STACK_SIZE
	.align		4
.L_60:
        /*006c*/ 	.byte	0x04, 0x12
        /*006e*/ 	.short	(.L_62 - .L_61)
	.align		4
.L_61:
        /*0070*/ 	.word	index@(_Z9calculatePfS_S_)
        /*0074*/ 	.word	0x00000000
.L_62:


//--------------------- .nv.compat                --------------------------
	.section	.nv.compat,"",@"SHT_CUDA_COMPAT_INFO"
	.align	4
        /*0000*/ 	.byte	0x02, 0x09, 0x00, 0x00, 0x02, 0x02, 0x01, 0x00, 0x02, 0x05, 0x05, 0x00, 0x03, 0x07, 0x01, 0x01
        /*0010*/ 	.byte	0x02, 0x03, 0x00, 0x00, 0x02, 0x06, 0x01, 0x00, 0x04, 0x0b, 0x08, 0x00, 0x01, 0x00, 0x00, 0x00
        /*0020*/ 	.byte	0x00, 0x00, 0x00, 0x00


//--------------------- .nv.info._ZN3cub18CUB_300001_SM_10006detail8for_each13static_kernelINS2_12policy_hub_t12policy_500_tEmN6thrust24THRUST_300001_SM_1000_NS8cuda_cub20__uninitialized_fill7functorINS7_10device_ptrIfEEfEEEEvT0_T1_ --------------------------
	.section	.nv.info._ZN3cub18CUB_300001_SM_10006detail8for_each13static_kernelINS2_12policy_hub_t12policy_500_tEmN6thrust24THRUST_300001_SM_1000_NS8cuda_cub20__uninitialized_fill7functorINS7_10device_ptrIfEEfEEEEvT0_T1_,"",@"SHT_CUDA_INFO"
	.sectionflags	@""
	.align	4


	//----- nvinfo : EIATTR_CUDA_API_VERSION
	.align		4
        /*0000*/ 	.byte	0x04, 0x37
        /*0002*/ 	.short	(.L_64 - .L_63)
.L_63:
        /*0004*/ 	.word	0x00000082


	//----- nvinfo : EIATTR_KPARAM_INFO
	.align		4
.L_64:
        /*0008*/ 	.byte	0x04, 0x17
        /*000a*/ 	.short	(.L_66 - .L_65)
.L_65:
        /*000c*/ 	.word	0x00000000
        /*0010*/ 	.short	0x0001
        /*0012*/ 	.short	0x0008
        /*0014*/ 	.byte	0x00, 0xf0, 0x41, 0x00


	//----- nvinfo : EIATTR_KPARAM_INFO
	.align		4
.L_66:
        /*0018*/ 	.byte	0x04, 0x17
        /*001a*/ 	.short	(.L_68 - .L_67)
.L_67:
        /*001c*/ 	.word	0x00000000
        /*0020*/ 	.short	0x0000
        /*0022*/ 	.short	0x0000
        /*0024*/ 	.byte	0x00, 0xf0, 0x21, 0x00


	//----- nvinfo : EIATTR_SPARSE_MMA_MASK
	.align		4
.L_68:
        /*0028*/ 	.byte	0x03, 0x50
        /*002a*/ 	.short	0x0000


	//----- nvinfo : EIATTR_MAXREG_COUNT
	.align		4
        /*002c*/ 	.byte	0x03, 0x1b
        /*002e*/ 	.short	0x00ff


	//----- nvinfo : EIATTR_MERCURY_ISA_VERSION
	.align		4
        /*0030*/ 	.byte	0x03, 0x5f
        /*0032*/ 	.short	0x0101


	//----- nvinfo : EIATTR_VRC_CTA_INIT_COUNT
	.align		4
        /*0034*/ 	.byte	0x02, 0x4a
	.zero		1
	.zero		1


	//----- nvinfo : EIATTR_EXIT_INSTR_OFFSETS
	.align		4
        /*0038*/ 	.byte	0x04, 0x1c
        /*003a*/ 	.short	(.L_70 - .L_69)


	//   ....[0]....
.L_69:
        /*003c*/ 	.word	0x00000130


	//   ....[1]....
        /*0040*/ 	.word	0x00000230


	//   ....[2]....
        /*0044*/ 	.word	0x00000260


	//----- nvinfo : EIATTR_MAX_THREADS
	.align		4
.L_70:
        /*0048*/ 	.byte	0x04, 0x05
        /*004a*/ 	.short	(.L_72 - .L_71)
.L_71:
        /*004c*/ 	.word	0x00000100
        /*0050*/ 	.word	0x00000001
        /*0054*/ 	.word	0x00000001


	//----- nvinfo : EIATTR_CBANK_PARAM_SIZE
	.align		4
.L_72:
        /*0058*/ 	.byte	0x03, 0x19
        /*005a*/ 	.short	0x0018


	//----- nvinfo : EIATTR_PARAM_CBANK
	.align		4
        /*005c*/ 	.byte	0x04, 0x0a
        /*005e*/ 	.short	(.L_74 - .L_73)
	.align		4
.L_73:
        /*0060*/ 	.word	index@(.nv.constant0._ZN3cub18CUB_300001_SM_10006detail8for_each13static_kernelINS2_12policy_hub_t12policy_500_tEmN6thrust24THRUST_300001_SM_1000_NS8cuda_cub20__uninitialized_fill7functorINS7_10device_ptrIfEEfEEEEvT0_T1_)
        /*0064*/ 	.short	0x0380
        /*0066*/ 	.short	0x0018


	//----- nvinfo : EIATTR_SW_WAR
	.align		4
.L_74:
        /*0068*/ 	.byte	0x04, 0x36
        /*006a*/ 	.short	(.L_76 - .L_75)
.L_75:
        /*006c*/ 	.word	0x00000008
.L_76:


//--------------------- .nv.info._ZN3cub18CUB_300001_SM_10006detail11EmptyKernelIvEEvv --------------------------
	.section	.nv.info._ZN3cub18CUB_300001_SM_10006detail11EmptyKernelIvEEvv,"",@"SHT_CUDA_INFO"
	.sectionflags	@""
	.align	4


	//----- nvinfo : EIATTR_CUDA_API_VERSION
	.align		4
        /*0000*/ 	.byte	0x04, 0x37
        /*0002*/ 	.short	(.L_78 - .L_77)
.L_77:
        /*0004*/ 	.word	0x00000082


	//----- nvinfo : EIATTR_SPARSE_MMA_MASK
	.align		4
.L_78:
        /*0008*/ 	.byte	0x03, 0x50
        /*000a*/ 	.short	0x0000


	//----- nvinfo : EIATTR_MAXREG_COUNT
	.align		4
        /*000c*/ 	.byte	0x03, 0x1b
        /*000e*/ 	.short	0x00ff


	//----- nvinfo : EIATTR_MERCURY_ISA_VERSION
	.align		4
        /*0010*/ 	.byte	0x03, 0x5f
        /*0012*/ 	.short	0x0101


	//----- nvinfo : EIATTR_VRC_CTA_INIT_COUNT
	.align		4
        /*0014*/ 	.byte	0x02, 0x4a
	.zero		1
	.zero		1


	//----- nvinfo : EIATTR_EXIT_INSTR_OFFSETS
	.align		4
        /*0018*/ 	.byte	0x04, 0x1c
        /*001a*/ 	.short	(.L_80 - .L_79)


	//   ....[0]....
.L_79:
        /*001c*/ 	.word	0x00000010


	//----- nvinfo : EIATTR_SW_WAR
	.align		4
.L_80:
        /*0020*/ 	.byte	0x04, 0x36
        /*0022*/ 	.short	(.L_82 - .L_81)
.L_81:
        /*0024*/ 	.word	0x00000008
.L_82:


//--------------------- .nv.info._Z9calculatePfS_S_ --------------------------
	.section	.nv.info._Z9calculatePfS_S_,"",@"SHT_CUDA_INFO"
	.sectionflags	@""
	.align	4


	//----- nvinfo : EIATTR_CUDA_API_VERSION
	.align		4
        /*0000*/ 	.byte	0x04, 0x37
        /*0002*/ 	.short	(.L_84 - .L_83)
.L_83:
        /*0004*/ 	.word	0x00000082


	//----- nvinfo : EIATTR_KPARAM_INFO
	.align		4
.L_84:
        /*0008*/ 	.byte	0x04, 0x17
        /*000a*/ 	.short	(.L_86 - .L_85)
.L_85:
        /*000c*/ 	.word	0x00000000
        /*0010*/ 	.short	0x0002
        /*0012*/ 	.short	0x0010
        /*0014*/ 	.byte	0x00, 0xf5, 0x21, 0x00


	//----- nvinfo : EIATTR_KPARAM_INFO
	.align		4
.L_86:
        /*0018*/ 	.byte	0x04, 0x17
        /*001a*/ 	.short	(.L_88 - .L_87)
.L_87:
        /*001c*/ 	.word	0x00000000
        /*0020*/ 	.short	0x0001
        /*0022*/ 	.short	0x0008
        /*0024*/ 	.byte	0x00, 0xf5, 0x21, 0x00


	//----- nvinfo : EIATTR_KPARAM_INFO
	.align		4
.L_88:
        /*0028*/ 	.byte	0x04, 0x17
        /*002a*/ 	.short	(.L_90 - .L_89)
.L_89:
        /*002c*/ 	.word	0x00000000
        /*0030*/ 	.short	0x0000
        /*0032*/ 	.short	0x0000
        /*0034*/ 	.byte	0x00, 0xf5, 0x21, 0x00


	//----- nvinfo : EIATTR_SPARSE_MMA_MASK
	.align		4
.L_90:
        /*0038*/ 	.byte	0x03, 0x50
        /*003a*/ 	.short	0x0000


	//----- nvinfo : EIATTR_MAXREG_COUNT
	.align		4
        /*003c*/ 	.byte	0x03, 0x1b
        /*003e*/ 	.short	0x00ff


	//----- nvinfo : EIATTR_NUM_BARRIERS
	.align		4
        /*0040*/ 	.byte	0x02, 0x4c
        /*0042*/ 	.byte	0x01
	.zero		1


	//----- nvinfo : EIATTR_MERCURY_ISA_VERSION
	.align		4
        /*0044*/ 	.byte	0x03, 0x5f
        /*0046*/ 	.short	0x0101


	//----- nvinfo : EIATTR_VRC_CTA_INIT_COUNT
	.align		4
        /*0048*/ 	.byte	0x02, 0x4a
	.zero		1
	.zero		1


	//----- nvinfo : EIATTR_EXIT_INSTR_OFFSETS
	.align		4
        /*004c*/ 	.byte	0x04, 0x1c
        /*004e*/ 	.short	(.L_92 - .L_91)


	//   ....[0]....
.L_91:
        /*0050*/ 	.word	0x00000030


	//   ....[1]....
        /*0054*/ 	.word	0x00000510


	//   ....[2]....
        /*0058*/ 	.word	0x00000c70


	//----- nvinfo : EIATTR_CRS_STACK_SIZE
	.align		4
.L_92:
        /*005c*/ 	.byte	0x04, 0x1e
        /*005e*/ 	.short	(.L_94 - .L_93)
.L_93:
        /*0060*/ 	.word	0x00000000


	//----- nvinfo : EIATTR_CBANK_PARAM_SIZE
	.align		4
.L_94:
        /*0064*/ 	.byte	0x03, 0x19
        /*0066*/ 	.short	0x0018


	//----- nvinfo : EIATTR_PARAM_CBANK
	.align		4
        /*0068*/ 	.byte	0x04, 0x0a
        /*006a*/ 	.short	(.L_96 - .L_95)
	.align		4
.L_95:
        /*006c*/ 	.word	index@(.nv.constant0._Z9calculatePfS_S_)
        /*0070*/ 	.short	0x0380
        /*0072*/ 	.short	0x0018


	//----- nvinfo : EIATTR_SW_WAR
	.align		4
.L_96:
        /*0074*/ 	.byte	0x04, 0x36
        /*0076*/ 	.short	(.L_98 - .L_97)
.L_97:
        /*0078*/ 	.word	0x00000008
.L_98:


//--------------------- .nv.callgraph             --------------------------
	.section	.nv.callgraph,"",@"SHT_CUDA_CALLGRAPH"
	.align	4
	.sectionentsize	8
	.align		4
        /*0000*/ 	.word	0x00000000
	.align		4
        /*0004*/ 	.word	0xffffffff
	.align		4
        /*0008*/ 	.word	0x00000000
	.align		4
        /*000c*/ 	.word	0xfffffffe
	.align		4
        /*0010*/ 	.word	0x00000000
	.align		4
        /*0014*/ 	.word	0xfffffffd
	.align		4
        /*0018*/ 	.word	0x00000000
	.align		4
        /*001c*/ 	.word	0xfffffffc


//--------------------- .nv.constant4             --------------------------
	.section	.nv.constant4,"a",@progbits
	.align	8
	.align		8
.nv.constant4:
        /*0000*/ 	.dword	_ZN34_INTERNAL_62a952a8_4_k_cu_e8c2c1814cuda3std3__45__cpo5beginE
	.align		8
        /*0008*/ 	.dword	_ZN34_INTERNAL_62a952a8_4_k_cu_e8c2c1814cuda3std3__45__cpo3endE
	.align		8
        /*0010*/ 	.dword	_ZN34_INTERNAL_62a952a8_4_k_cu_e8c2c1814cuda3std3__45__cpo6cbeginE
	.align		8
        /*0018*/ 	.dword	_ZN34_INTERNAL_62a952a8_4_k_cu_e8c2c1814cuda3std3__45__cpo4cendE
	.align		8
        /*0020*/ 	.dword	_ZN34_INTERNAL_62a952a8_4_k_cu_e8c2c1814cuda3std3__45__cpo6rbeginE
	.align		8
        /*0028*/ 	.dword	_ZN34_INTERNAL_62a952a8_4_k_cu_e8c2c1814cuda3std3__45__cpo4rendE
	.align		8
        /*0030*/ 	.dword	_ZN34_INTERNAL_62a952a8_4_k_cu_e8c2c1814cuda3std3__45__cpo7crbeginE
	.align		8
        /*0038*/ 	.dword	_ZN34_INTERNAL_62a952a8_4_k_cu_e8c2c1814cuda3std3__45__cpo5crendE
	.align		8
        /*0040*/ 	.dword	_ZN34_INTERNAL_62a952a8_4_k_cu_e8c2c1814cuda3std3__436_GLOBAL__N__62a952a8_4_k_cu_e8c2c1816ignoreE
	.align		8
        /*0048*/ 	.dword	_ZN34_INTERNAL_62a952a8_4_k_cu_e8c2c1814cuda3std3__419piecewise_constructE
	.align		8
        /*0050*/ 	.dword	_ZN34_INTERNAL_62a952a8_4_k_cu_e8c2c1814cuda3std3__48in_placeE
	.align		8
        /*0058*/ 	.dword	_ZN34_INTERNAL_62a952a8_4_k_cu_e8c2c1814cuda3std3__420unreachable_sentinelE
	.align		8
        /*0060*/ 	.dword	_ZN34_INTERNAL_62a952a8_4_k_cu_e8c2c1814cuda3std3__47nulloptE
	.align		8
        /*0068*/ 	.dword	_ZN34_INTERNAL_62a952a8_4_k_cu_e8c2c1814cuda3std3__48unexpectE
	.align		8
        /*0070*/ 	.dword	_ZN34_INTERNAL_62a952a8_4_k_cu_e8c2c1814cuda3std6ranges3__45__cpo4swapE
	.align		8
        /*0078*/ 	.dword	_ZN34_INTERNAL_62a952a8_4_k_cu_e8c2c1814cuda3std6ranges3__45__cpo9iter_moveE
	.align		8
        /*0080*/ 	.dword	_ZN34_INTERNAL_62a952a8_4_k_cu_e8c2c1814cuda3std6ranges3__45__cpo5beginE
	.align		8
        /*0088*/ 	.dword	_ZN34_INTERNAL_62a952a8_4_k_cu_e8c2c1814cuda3std6ranges3__45__cpo3endE
	.align		8
        /*0090*/ 	.dword	_ZN34_INTERNAL_62a952a8_4_k_cu_e8c2c1814cuda3std6ranges3__45__cpo6cbeginE
	.align		8
        /*0098*/ 	.dword	_ZN34_INTERNAL_62a952a8_4_k_cu_e8c2c1814cuda3std6ranges3__45__cpo4cendE
	.align		8
        /*00a0*/ 	.dword	_ZN34_INTERNAL_62a952a8_4_k_cu_e8c2c1814cuda3std6ranges3__45__cpo7advanceE
	.align		8
        /*00a8*/ 	.dword	_ZN34_INTERNAL_62a952a8_4_k_cu_e8c2c1814cuda3std6ranges3__45__cpo9iter_swapE
	.align		8
        /*00b0*/ 	.dword	_ZN34_INTERNAL_62a952a8_4_k_cu_e8c2c1814cuda3std6ranges3__45__cpo4nextE
	.align		8
        /*00b8*/ 	.dword	_ZN34_INTERNAL_62a952a8_4_k_cu_e8c2c1814cuda3std6ranges3__45__cpo4prevE
	.align		8
        /*00c0*/ 	.dword	_ZN34_INTERNAL_62a952a8_4_k_cu_e8c2c1814cuda3std6ranges3__45__cpo4dataE
	.align		8
        /*00c8*/ 	.dword	_ZN34_INTERNAL_62a952a8_4_k_cu_e8c2c1814cuda3std6ranges3__45__cpo5cdataE
	.align		8
        /*00d0*/ 	.dword	_ZN34_INTERNAL_62a952a8_4_k_cu_e8c2c1814cuda3std6ranges3__45__cpo4sizeE
	.align		8
        /*00d8*/ 	.dword	_ZN34_INTERNAL_62a952a8_4_k_cu_e8c2c1814cuda3std6ranges3__45__cpo5ssizeE
	.align		8
        /*00e0*/ 	.dword	_ZN34_INTERNAL_62a952a8_4_k_cu_e8c2c1814cuda3std6ranges3__45__cpo8distanceE
	.align		8
        /*00e8*/ 	.dword	_ZN34_INTERNAL_62a952a8_4_k_cu_e8c2c1816thrust24THRUST_300001_SM_1000_NS8cuda_cub3parE
	.align		8
        /*00f0*/ 	.dword	_ZN34_INTERNAL_62a952a8_4_k_cu_e8c2c1816thrust24THRUST_300001_SM_1000_NS8cuda_cub10par_nosyncE
	.align		8
        /*00f8*/ 	.dword	_ZN34_INTERNAL_62a952a8_4_k_cu_e8c2c1816thrust24THRUST_300001_SM_1000_NS6system6detail10sequential3seqE
	.align		8
        /*0100*/ 	.dword	_ZN34_INTERNAL_62a952a8_4_k_cu_e8c2c1816thrust24THRUST_300001_SM_1000_NS12placeholders2_1E
	.align		8
        /*0108*/ 	.dword	_ZN34_INTERNAL_62a952a8_4_k_cu_e8c2c1816thrust24THRUST_300001_SM_1000_NS12placeholders2_2E
	.align		8
        /*0110*/ 	.dword	_ZN34_INTERNAL_62a952a8_4_k_cu_e8c2c1816thrust24THRUST_300001_SM_1000_NS12placeholders2_3E
	.align		8
        /*0118*/ 	.dword	_ZN34_INTERNAL_62a952a8_4_k_cu_e8c2c1816thrust24THRUST_300001_SM_1000_NS12placeholders2_4E
	.align		8
        /*0120*/ 	.dword	_ZN34_INTERNAL_62a952a8_4_k_cu_e8c2c1816thrust24THRUST_300001_SM_1000_NS12placeholders2_5E
	.align		8
        /*0128*/ 	.dword	_ZN34_INTERNAL_62a952a8_4_k_cu_e8c2c1816thrust24THRUST_300001_SM_1000_NS12placeholders2_6E
	.align		8
        /*0130*/ 	.dword	_ZN34_INTERNAL_62a952a8_4_k_cu_e8c2c1816thrust24THRUST_300001_SM_1000_NS12placeholders2_7E
	.align		8
        /*0138*/ 	.dword	_ZN34_INTERNAL_62a952a8_4_k_cu_e8c2c1816thrust24THRUST_300001_SM_1000_NS12placeholders2_8E
	.align		8
        /*0140*/ 	.dword	_ZN34_INTERNAL_62a952a8_4_k_cu_e8c2c1816thrust24THRUST_300001_SM_1000_NS12placeholders2_9E
	.align		8
        /*0148*/ 	.dword	_ZN34_INTERNAL_62a952a8_4_k_cu_e8c2c1816thrust24THRUST_300001_SM_1000_NS12placeholders3_10E
	.align		8
        /*0150*/ 	.dword	_ZN34_INTERNAL_62a952a8_4_k_cu_e8c2c1816thrust24THRUST_300001_SM_1000_NS3seqE


//--------------------- .text._ZN3cub18CUB_300001_SM_10006detail8for_each13static_kernelINS2_12policy_hub_t12policy_500_tEmN6thrust24THRUST_300001_SM_1000_NS8cuda_cub20__uninitialized_fill7functorINS7_10device_ptrIfEEfEEEEvT0_T1_ --------------------------
	.section	.text._ZN3cub18CUB_300001_SM_10006detail8for_each13static_kernelINS2_12policy_hub_t12policy_500_tEmN6thrust24THRUST_300001_SM_1000_NS8cuda_cub20__uninitialized_fill7functorINS7_10device_ptrIfEEfEEEEvT0_T1_,"ax",@progbits
	.align	128
        .global         _ZN3cub18CUB_300001_SM_10006detail8for_each13static_kernelINS2_12policy_hub_t12policy_500_tEmN6thrust24THRUST_300001_SM_1000_NS8cuda_cub20__uninitialized_fill7functorINS7_10device_ptrIfEEfEEEEvT0_T1_
        .type           _ZN3cub18CUB_300001_SM_10006detail8for_each13static_kernelINS2_12policy_hub_t12policy_500_tEmN6thrust24THRUST_300001_SM_1000_NS8cuda_cub20__uninitialized_fill7functorINS7_10device_ptrIfEEfEEEEvT0_T1_,@function
        .size           _ZN3cub18CUB_300001_SM_10006detail8for_each13static_kernelINS2_12policy_hub_t12policy_500_tEmN6thrust24THRUST_300001_SM_1000_NS8cuda_cub20__uninitialized_fill7functorINS7_10device_ptrIfEEfEEEEvT0_T1_,(.L_x_25 - _ZN3cub18CUB_300001_SM_10006detail8for_each13static_kernelINS2_12policy_hub_t12policy_500_tEmN6thrust24THRUST_300001_SM_1000_NS8cuda_cub20__uninitialized_fill7functorINS7_10device_ptrIfEEfEEEEvT0_T1_)
        .other          _ZN3cub18CUB_300001_SM_10006detail8for_each13static_kernelINS2_12policy_hub_t12policy_500_tEmN6thrust24THRUST_300001_SM_1000_NS8cuda_cub20__uninitialized_fill7functorINS7_10device_ptrIfEEfEEEEvT0_T1_,@"STO_CUDA_ENTRY STV_DEFAULT"
_ZN3cub18CUB_300001_SM_10006detail8for_each13static_kernelINS2_12policy_hub_t12policy_500_tEmN6thrust24THRUST_300001_SM_1000_NS8cuda_cub20__uninitialized_fill7functorINS7_10device_ptrIfEEfEEEEvT0_T1_:
.text._ZN3cub18CUB_300001_SM_10006detail8for_each13static_kernelINS2_12policy_hub_t12policy_500_tEmN6thrust24THRUST_300001_SM_1000_NS8cuda_cub20__uninitialized_fill7functorINS7_10device_ptrIfEEfEEEEvT0_T1_:
[----:B------:R-:W-:Y:S08]  /*0000*/  LDC R1, c[0x0][0x37c] ;  /* 0x0000df00ff017b82 */ /* 0x000ff00000000800 */
[----:B------:R-:W0:Y:S01]  /*0010*/  S2UR UR4, SR_CTAID.X ;  /* 0x00000000000479c3 */ /* 0x000e220000002500 */
[----:B------:R-:W1:Y:S01]  /*0020*/  LDCU.64 UR6, c[0x0][0x380] ;  /* 0x00007000ff0677ac */ /* 0x000e620008000a00 */
[----:B------:R-:W2:Y:S01]  /*0030*/  LDCU.64 UR8, c[0x0][0x358] ;  /* 0x00006b00ff0877ac */ /* 0x000ea20008000a00 */
[----:B0-----:R-:W-:-:S04]  /*0040*/  UIMAD.WIDE.U32 UR4, UR4, 0x200, URZ ;  /* 0x00000200040478a5 */ /* 0x001fc8000f8e00ff */
[----:B-1----:R-:W-:-:S04]  /*0050*/  UIADD3 UR6, UP0, UPT, -UR4, UR6, URZ ;  /* 0x0000000604067290 */ /* 0x002fc8000ff1e1ff */
[----:B------:R-:W-:Y:S02]  /*0060*/  UIADD3.X UR7, UPT, UPT, ~UR5, UR7, URZ, UP0, !UPT ;  /* 0x0000000705077290 */ /* 0x000fe400087fe5ff */
[----:B------:R-:W-:-:S04]  /*0070*/  UISETP.GE.U32.AND UP0, UPT, UR6, 0x200, UPT ;  /* 0x000002000600788c */ /* 0x000fc8000bf06070 */
[----:B------:R-:W-:-:S09]  /*0080*/  UISETP.GE.U32.AND.EX UP0, UPT, UR7, URZ, UPT, UP0 ;  /* 0x000000ff0700728c */ /* 0x000fd2000bf06100 */
[----:B--2---:R-:W-:Y:S05]  /*0090*/  BRA.U !UP0, `(.L_x_0) ;  /* 0x0000000108287547 */ /* 0x004fea000b800000 */
[----:B------:R-:W0:Y:S01]  /*00a0*/  S2R R0, SR_TID.X ;  /* 0x0000000000007919 */ /* 0x000e220000002100 */
[----:B------:R-:W1:Y:S01]  /*00b0*/  LDCU.64 UR6, c[0x0][0x388] ;  /* 0x00007100ff0677ac */ /* 0x000e620008000a00 */
[----:B------:R-:W2:Y:S01]  /*00c0*/  LDC R5, c[0x0][0x390] ;  /* 0x0000e400ff057b82 */ /* 0x000ea20000000800 */
[----:B0-----:R-:W-:-:S05]  /*00d0*/  IADD3 R0, P0, PT, R0, UR4, RZ ;  /* 0x0000000400007c10 */ /* 0x001fca000ff1e0ff */
[----:B------:R-:W-:Y:S01]  /*00e0*/  IMAD.X R3, RZ, RZ, UR5, P0 ;  /* 0x00000005ff037e24 */ /* 0x000fe200080e06ff */
[----:B-1----:R-:W-:-:S04]  /*00f0*/  LEA R2, P0, R0, UR6, 0x2 ;  /* 0x0000000600027c11 */ /* 0x002fc8000f8010ff */
[----:B------:R-:W-:-:S05]  /*0100*/  LEA.HI.X R3, R0, UR7, R3, 0x2, P0 ;  /* 0x0000000700037c11 */ /* 0x000fca00080f1403 */
[----:B--2---:R-:W-:Y:S04]  /*0110*/  STG.E desc[UR8][R2.64], R5 ;  /* 0x0000000502007986 */ /* 0x004fe8000c101908 */
[----:B------:R-:W-:Y:S01]  /*0120*/  STG.E desc[UR8][R2.64+0x400], R5 ;  /* 0x0004000502007986 */ /* 0x000fe2000c101908 */
[----:B------:R-:W-:Y:S05]  /*0130*/  EXIT ;  /* 0x000000000000794d */ /* 0x000fea0003800000 */
.L_x_0:
[----:B------:R-:W0:Y:S01]  /*0140*/  S2R R0, SR_TID.X ;  /* 0x0000000000007919 */ /* 0x000e220000002100 */
[----:B------:R-:W-:Y:S01]  /*0150*/  IMAD.U32 R2, RZ, RZ, UR7 ;  /* 0x00000007ff027e24 */ /* 0x000fe2000f8e00ff */
[----:B------:R-:W1:Y:S01]  /*0160*/  LDCU.64 UR10, c[0x0][0x388] ;  /* 0x00007100ff0a77ac */ /* 0x000e620008000a00 */
[----:B------:R-:W-:Y:S01]  /*0170*/  IMAD.U32 R4, RZ, RZ, UR7 ;  /* 0x00000007ff047e24 */ /* 0x000fe2000f8e00ff */
[----:B0-----:R-:W-:-:S04]  /*0180*/  ISETP.LT.U32.AND P0, PT, R0, UR6, PT ;  /* 0x0000000600007c0c */ /* 0x001fc8000bf01070 */
[----:B------:R-:W-:Y:S01]  /*0190*/  ISETP.GT.U32.AND.EX P0, PT, R2, RZ, PT, P0 ;  /* 0x000000ff0200720c */ /* 0x000fe20003f04100 */
[C---:B------:R-:W-:Y:S01]  /*01a0*/  VIADD R2, R0.reuse, 0x100 ;  /* 0x0000010000027836 */ /* 0x040fe20000000000 */
[----:B------:R-:W-:-:S04]  /*01b0*/  IADD3 R0, P2, PT, R0, UR4, RZ ;  /* 0x0000000400007c10 */ /* 0x000fc8000ff5e0ff */
[----:B------:R-:W-:Y:S01]  /*01c0*/  ISETP.LT.U32.AND P1, PT, R2, UR6, PT ;  /* 0x0000000602007c0c */ /* 0x000fe2000bf21070 */
[----:B------:R-:W-:Y:S01]  /*01d0*/  IMAD.X R3, RZ, RZ, UR5, P2 ;  /* 0x00000005ff037e24 */ /* 0x000fe200090e06ff */
[----:B-1----:R-:W-:Y:S02]  /*01e0*/  LEA R2, P2, R0, UR10, 0x2 ;  /* 0x0000000a00027c11 */ /* 0x002fe4000f8410ff */
[----:B------:R-:W-:Y:S02]  /*01f0*/  ISETP.GT.U32.AND.EX P1, PT, R4, RZ, PT, P1 ;  /* 0x000000ff0400720c */ /* 0x000fe40003f24110 */
[----:B------:R-:W-:Y:S01]  /*0200*/  LEA.HI.X R3, R0, UR11, R3, 0x2, P2 ;  /* 0x0000000b00037c11 */ /* 0x000fe200090f1403 */
[----:B------:R-:W0:Y:S04]  /*0210*/  @P0 LDC R5, c[0x0][0x390] ;  /* 0x0000e400ff050b82 */ /* 0x000e280000000800 */
[----:B0-----:R0:W-:Y:S06]  /*0220*/  @P0 STG.E desc[UR8][R2.64], R5 ;  /* 0x0000000502000986 */ /* 0x0011ec000c101908 */
[----:B------:R-:W-:Y:S05]  /*0230*/  @!P1 EXIT ;  /* 0x000000000000994d */ /* 0x000fea0003800000 */
[----:B0-----:R-:W0:Y:S02]  /*0240*/  LDC R5, c[0x0][0x390] ;  /* 0x0000e400ff057b82 */ /* 0x001e240000000800 */
[----:B0-----:R-:W-:Y:S01]  /*0250*/  STG.E desc[UR8][R2.64+0x400], R5 ;  /* 0x0004000502007986 */ /* 0x001fe2000c101908 */
[----:B------:R-:W-:Y:S05]  /*0260*/  EXIT ;  /* 0x000000000000794d */ /* 0x000fea0003800000 */
.L_x_1:
[----:B------:R-:W-:-:S00]  /*0270*/  BRA `(.L_x_1) ;  /* 0xfffffffc00fc7947 */ /* 0x000fc0000383ffff */
[----:B------:R-:W-:-:S00]  /*0280*/  NOP ;  /* 0x0000000000007918 */ /* 0x000fc00000000000 */
[----:B------:R-:W-:-:S00]  /*0290*/  NOP ;  /* 0x0000000000007918 */ /* 0x000fc00000000000 */
[----:B------:R-:W-:-:S00]  /*02a0*/  NOP ;  /* 0x0000000000007918 */ /* 0x000fc00000000000 */
[----:B------:R-:W-:-:S00]  /*02b0*/  NOP ;  /* 0x0000000000007918 */ /* 0x000fc00000000000 */
[----:B------:R-:W-:-:S00]  /*02c0*/  NOP ;  /* 0x0000000000007918 */ /* 0x000fc00000000000 */
[----:B------:R-:W-:-:S00]  /*02d0*/  NOP ;  /* 0x0000000000007918 */ /* 0x000fc00000000000 */
[----:B------:R-:W-:-:S00]  /*02e0*/  NOP ;  /* 0x0000000000007918 */ /* 0x000fc00000000000 */
[----:B------:R-:W-:-:S00]  /*02f0*/  NOP ;  /* 0x0000000000007918 */ /* 0x000fc00000000000 */
.L_x_25:


//--------------------- .text._ZN3cub18CUB_300001_SM_10006detail11EmptyKernelIvEEvv --------------------------
	.section	.text._ZN3cub18CUB_300001_SM_10006detail11EmptyKernelIvEEvv,"ax",@progbits
	.align	128
        .global         _ZN3cub18CUB_300001_SM_10006detail11EmptyKernelIvEEvv
        .type           _ZN3cub18CUB_300001_SM_10006detail11EmptyKernelIvEEvv,@function
        .size           _ZN3cub18CUB_300001_SM_10006detail11EmptyKernelIvEEvv,(.L_x_26 - _ZN3cub18CUB_300001_SM_10006detail11EmptyKernelIvEEvv)
        .other          _ZN3cub18CUB_300001_SM_10006detail11EmptyKernelIvEEvv,@"STO_CUDA_ENTRY STV_DEFAULT"
_ZN3cub18CUB_300001_SM_10006detail11EmptyKernelIvEEvv:
.text._ZN3cub18CUB_300001_SM_10006detail11EmptyKernelIvEEvv:
[----:B------:R-:W-:Y:S01]  /*0000*/  LDC R1, c[0x0][0x37c] ;  /* 0x0000df00ff017b82 */ /* 0x000fe20000000800 */
[----:B------:R-:W-:Y:S05]  /*0010*/  EXIT ;  /* 0x000000000000794d */ /* 0x000fea0003800000 */
.L_x_2:
        /* <DEDUP_REMOVED lines=14> */
.L_x_26:


//--------------------- .text._Z9calculatePfS_S_  --------------------------
	.section	.text._Z9calculatePfS_S_,"ax",@progbits
	.align	128
        .global         _Z9calculatePfS_S_
        .type           _Z9calculatePfS_S_,@function
        .size           _Z9calculatePfS_S_,(.L_x_24 - _Z9calculatePfS_S_)
        .other          _Z9calculatePfS_S_,@"STO_CUDA_ENTRY STV_DEFAULT"
_Z9calculatePfS_S_:
.text._Z9calculatePfS_S_:
[----:B------:R-:W-:Y:S01]  /*0000*/  LDC R1, c[0x0][0x37c] ;  /* 0x0000df00ff017b82 */ /* 0x000fe20000000800 */
[----:B------:R-:W0:Y:S02]  /*0010*/  S2R R9, SR_TID.X ;  /* 0x0000000000097919 */ /* 0x000e240000002100 */
[----:B0-----:R-:W-:-:S13]  /*0020*/  ISETP.GT.U32.AND P0, PT, R9, 0x63, PT ;  /* 0x000000630900780c */ /* 0x001fda0003f04070 */
[----:B------:R-:W-:Y:S05]  /*0030*/  @P0 EXIT ;  /* 0x000000000000094d */ /* 0x000fea0003800000 */
[----:B------:R-:W0:Y:S01]  /*0040*/  LDC R8, c[0x0][0x360] ;  /* 0x0000d800ff087b82 */ /* 0x000e220000000800 */
[----:B------:R-:W1:Y:S01]  /*0050*/  LDCU.64 UR4, c[0x0][0x358] ;  /* 0x00006b00ff0477ac */ /* 0x000e620008000a00 */
[----:B------:R-:W-:Y:S01]  /*0060*/  IMAD.MOV.U32 R12, RZ, RZ, RZ ;  /* 0x000000ffff0c7224 */ /* 0x000fe200078e00ff */
[----:B------:R-:W2:Y:S01]  /*0070*/  LDCU.64 UR6, c[0x0][0x380] ;  /* 0x00007000ff0677ac */ /* 0x000ea20008000a00 */
[----:B------:R-:W3:Y:S01]  /*0080*/  LDCU.64 UR8, c[0x0][0x388] ;  /* 0x00007100ff0877ac */ /* 0x000ee20008000a00 */
[----:B------:R-:W4:Y:S01]  /*0090*/  LDCU.64 UR10, c[0x0][0x390] ;  /* 0x00007200ff0a77ac */ /* 0x000f220008000a00 */
[----:B0-----:R-:W0:Y:S01]  /*00a0*/  I2F.U32.RP R6, R8 ;  /* 0x0000000800067306 */ /* 0x001e220000209000 */
[----:B------:R-:W-:Y:S02]  /*00b0*/  IADD3 R0, PT, PT, R9, R8, RZ ;  /* 0x0000000809007210 */ /* 0x000fe40007ffe0ff */
[----:B------:R-:W-:Y:S02]  /*00c0*/  ISETP.NE.U32.AND P2, PT, R8, RZ, PT ;  /* 0x000000ff0800720c */ /* 0x000fe40003f45070 */
[----:B------:R-:W-:-:S02]  /*00d0*/  ISETP.GE.U32.AND P0, PT, R0, 0x64, PT ;  /* 0x000000640000780c */ /* 0x000fc40003f06070 */
[----:B------:R-:W-:Y:S02]  /*00e0*/  VIMNMX.U32 R5, PT, PT, R0, 0x64, !PT ;  /* 0x0000006400057848 */ /* 0x000fe40007fe0000 */
[----:B------:R-:W-:-:S04]  /*00f0*/  SEL R4, RZ, 0x1, P0 ;  /* 0x00000001ff047807 */ /* 0x000fc80000000000 */
[----:B------:R-:W-:Y:S01]  /*0100*/  IADD3 R5, PT, PT, R5, -R0, -R4 ;  /* 0x8000000005057210 */ /* 0x000fe20007ffe804 */
[----:B0-----:R-:W0:Y:S02]  /*0110*/  MUFU.RCP R6, R6 ;  /* 0x0000000600067308 */ /* 0x001e240000001000 */
[----:B0-----:R-:W-:-:S06]  /*0120*/  IADD3 R2, PT, PT, R6, 0xffffffe, RZ ;  /* 0x0ffffffe06027810 */ /* 0x001fcc0007ffe0ff */
[----:B------:R0:W5:Y:S02]  /*0130*/  F2I.FTZ.U32.TRUNC.NTZ R3, R2 ;  /* 0x0000000200037305 */ /* 0x000164000021f000 */
[----:B0-----:R-:W-:Y:S02]  /*0140*/  IMAD.MOV.U32 R2, RZ, RZ, RZ ;  /* 0x000000ffff027224 */ /* 0x001fe400078e00ff */
[----:B-----5:R-:W-:-:S04]  /*0150*/  IMAD.MOV R7, RZ, RZ, -R3 ;  /* 0x000000ffff077224 */ /* 0x020fc800078e0a03 */
[----:B------:R-:W-:-:S04]  /*0160*/  IMAD R7, R7, R8, RZ ;  /* 0x0000000807077224 */ /* 0x000fc800078e02ff */
[----:B------:R-:W-:-:S06]  /*0170*/  IMAD.HI.U32 R6, R3, R7, R2 ;  /* 0x0000000703067227 */ /* 0x000fcc00078e0002 */
[----:B------:R-:W-:-:S05]  /*0180*/  IMAD.HI.U32 R3, R6, R5, RZ ;  /* 0x0000000506037227 */ /* 0x000fca00078e00ff */
[----:B------:R-:W-:-:S05]  /*0190*/  IADD3 R0, PT, PT, -R3, RZ, RZ ;  /* 0x000000ff03007210 */ /* 0x000fca0007ffe1ff */
[----:B------:R-:W-:-:S05]  /*01a0*/  IMAD R5, R8, R0, R5 ;  /* 0x0000000008057224 */ /* 0x000fca00078e0205 */
[----:B------:R-:W-:-:S13]  /*01b0*/  ISETP.GE.U32.AND P0, PT, R5, R8, PT ;  /* 0x000000080500720c */ /* 0x000fda0003f06070 */
[----:B------:R-:W-:Y:S01]  /*01c0*/  @P0 IMAD.IADD R5, R5, 0x1, -R8 ;  /* 0x0000000105050824 */ /* 0x000fe200078e0a08 */
[----:B------:R-:W-:-:S04]  /*01d0*/  @P0 IADD3 R3, PT, PT, R3, 0x1, RZ ;  /* 0x0000000103030810 */ /* 0x000fc80007ffe0ff */
[----:B------:R-:W-:-:S13]  /*01e0*/  ISETP.GE.U32.AND P1, PT, R5, R8, PT ;  /* 0x000000080500720c */ /* 0x000fda0003f26070 */
[----:B------:R-:W-:Y:S01]  /*01f0*/  @P1 VIADD R3, R3, 0x1 ;  /* 0x0000000103031836 */ /* 0x000fe20000000000 */
[----:B------:R-:W-:-:S04]  /*0200*/  @!P2 LOP3.LUT R3, RZ, R8, RZ, 0x33, !PT ;  /* 0x00000008ff03a212 */ /* 0x000fc800078e33ff */
[----:B------:R-:W-:-:S04]  /*0210*/  IADD3 R4, PT, PT, R4, R3, RZ ;  /* 0x0000000304047210 */ /* 0x000fc80007ffe0ff */
[----:B------:R-:W-:-:S04]  /*0220*/  LOP3.LUT R0, R4, 0x3, RZ, 0xc0, !PT ;  /* 0x0000000304007812 */ /* 0x000fc800078ec0ff */
[----:B------:R-:W-:-:S13]  /*0230*/  ISETP.NE.AND P0, PT, R0, 0x3, PT ;  /* 0x000000030000780c */ /* 0x000fda0003f05270 */
[----:B-1234-:R-:W-:Y:S05]  /*0240*/  @!P0 BRA `(.L_x_3) ;  /* 0x0000000000ac8947 */ /* 0x01efea0003800000 */
[----:B------:R-:W-:Y:S01]  /*0250*/  IADD3 R0, PT, PT, R4, 0x1, RZ ;  /* 0x0000000104007810 */ /* 0x000fe20007ffe0ff */
[----:B------:R-:W-:Y:S02]  /*0260*/  IMAD.MOV.U32 R6, RZ, RZ, RZ ;  /* 0x000000ffff067224 */ /* 0x000fe400078e00ff */
[----:B------:R-:W-:Y:S01]  /*0270*/  IMAD.WIDE.U32 R2, R9, 0x4, RZ ;  /* 0x0000000409027825 */ /* 0x000fe200078e00ff */
[----:B------:R-:W-:-:S04]  /*0280*/  LOP3.LUT R0, R0, 0x3, RZ, 0xc0, !PT ;  /* 0x0000000300007812 */ /* 0x000fc800078ec0ff */
[----:B------:R-:W-:-:S07]  /*0290*/  IADD3 R5, PT, PT, -R0, RZ, RZ ;  /* 0x000000ff00057210 */ /* 0x000fce0007ffe1ff */
.L_x_7:
[----:B------:R-:W-:-:S04]  /*02a0*/  IADD3 R10, P0, PT, R2, UR6, RZ ;  /* 0x00000006020a7c10 */ /* 0x000fc8000ff1e0ff */
[----:B------:R-:W-:-:S05]  /*02b0*/  IADD3.X R11, PT, PT, R3, UR7, RZ, P0, !PT ;  /* 0x00000007030b7c10 */ /* 0x000fca00087fe4ff */
[----:B------:R-:W2:Y:S01]  /*02c0*/  LDG.E R12, desc[UR4][R10.64] ;  /* 0x000000040a0c7981 */ /* 0x000ea2000c1e1900 */
[----:B------:R-:W-:Y:S01]  /*02d0*/  BSSY.RECONVERGENT B0, `(.L_x_4) ;  /* 0x000000e000007945 */ /* 0x000fe20003800200 */
[----:B--2---:R-:W-:Y:S01]  /*02e0*/  VIADD R0, R12, 0xf3000000 ;  /* 0xf30000000c007836 */ /* 0x004fe20000000000 */
[----:B------:R0:W1:Y:S04]  /*02f0*/  MUFU.RSQ R13, R12 ;  /* 0x0000000c000d7308 */ /* 0x0000680000001400 */
[----:B------:R-:W-:-:S13]  /*0300*/  ISETP.GT.U32.AND P0, PT, R0, 0x727fffff, PT ;  /* 0x727fffff0000780c */ /* 0x000fda0003f04070 */
[----:B01----:R-:W-:Y:S05]  /*0310*/  @!P0 BRA `(.L_x_5) ;  /* 0x0000000000148947 */ /* 0x003fea0003800000 */
[----:B------:R-:W-:Y:S02]  /*0320*/  MOV R0, R12 ;  /* 0x0000000c00007202 */ /* 0x000fe40000000f00 */
[----:B------:R-:W-:-:S07]  /*0330*/  MOV R10, 0x350 ;  /* 0x00000350000a7802 */ /* 0x000fce0000000f00 */
[----:B------:R-:W-:Y:S05]  /*0340*/  CALL.REL.NOINC `($__internal_0_$__cuda_sm20_sqrt_rn_f32_slowpath) ;  /* 0x00000008004c7944 */ /* 0x000fea0003c00000 */
[----:B------:R-:W-:Y:S01]  /*0350*/  IMAD.MOV.U32 R7, RZ, RZ, R25 ;  /* 0x000000ffff077224 */ /* 0x000fe200078e0019 */
[----:B------:R-:W-:Y:S06]  /*0360*/  BRA `(.L_x_6) ;  /* 0x0000000000107947 */ /* 0x000fec0003800000 */
.L_x_5:
[----:B------:R-:W-:Y:S01]  /*0370*/  FMUL.FTZ R7, R12, R13 ;  /* 0x0000000d0c077220 */ /* 0x000fe20000410000 */
[----:B------:R-:W-:-:S03]  /*0380*/  FMUL.FTZ R10, R13, 0.5 ;  /* 0x3f0000000d0a7820 */ /* 0x000fc60000410000 */
[----:B------:R-:W-:-:S04]  /*0390*/  FFMA R0, -R7, R7, R12 ;  /* 0x0000000707007223 */ /* 0x000fc8000000010c */
[----:B------:R-:W-:-:S07]  /*03a0*/  FFMA R7, R0, R10, R7 ;  /* 0x0000000a00077223 */ /* 0x000fce0000000007 */
.L_x_6:
[----:B------:R-:W-:Y:S05]  /*03b0*/  BSYNC.RECONVERGENT B0 ;  /* 0x0000000000007941 */ /* 0x000fea0003800200 */
.L_x_4:
[----:B------:R-:W-:Y:S01]  /*03c0*/  LOP3.LUT R0, R9, 0x1, RZ, 0xc0, !PT ;  /* 0x0000000109007812 */ /* 0x000fe200078ec0ff */
[----:B------:R-:W-:Y:S01]  /*03d0*/  IMAD.IADD R9, R8, 0x1, R9 ;  /* 0x0000000108097824 */ /* 0x000fe200078e0209 */
[----:B------:R-:W-:Y:S02]  /*03e0*/  IADD3 R10, P1, PT, R2, UR8, RZ ;  /* 0x00000008020a7c10 */ /* 0x000fe4000ff3e0ff */
[----:B------:R-:W-:Y:S01]  /*03f0*/  ISETP.NE.U32.AND P0, PT, R0, 0x1, PT ;  /* 0x000000010000780c */ /* 0x000fe20003f05070 */
[----:B------:R-:W-:Y:S01]  /*0400*/  FADD R0, R6, 1 ;  /* 0x3f80000006007421 */ /* 0x000fe20000000000 */
[----:B------:R-:W-:Y:S02]  /*0410*/  IADD3.X R11, PT, PT, R3, UR9, RZ, P1, !PT ;  /* 0x00000009030b7c10 */ /* 0x000fe40008ffe4ff */
[----:B------:R-:W-:Y:S02]  /*0420*/  IADD3 R5, PT, PT, R5, 0x1, RZ ;  /* 0x0000000105057810 */ /* 0x000fe40007ffe0ff */
[----:B------:R-:W-:Y:S01]  /*0430*/  IADD3 R12, P2, PT, R2, UR10, RZ ;  /* 0x0000000a020c7c10 */ /* 0x000fe2000ff5e0ff */
[----:B------:R-:W-:Y:S03]  /*0440*/  STG.E desc[UR4][R10.64], R7 ;  /* 0x000000070a007986 */ /* 0x000fe6000c101904 */
[----:B------:R-:W-:Y:S01]  /*0450*/  IADD3.X R13, PT, PT, R3, UR11, RZ, P2, !PT ;  /* 0x0000000b030d7c10 */ /* 0x000fe200097fe4ff */
[----:B------:R-:W-:-:S02]  /*0460*/  IMAD.WIDE.U32 R2, R8, 0x4, R2 ;  /* 0x0000000408027825 */ /* 0x000fc400078e0002 */
[----:B------:R-:W-:Y:S05]  /*0470*/  @P0 WARPSYNC.ALL ;  /* 0x0000000000000948 */ /* 0x000fea0003800000 */
[----:B------:R-:W-:Y:S01]  /*0480*/  @P0 BAR.SYNC.DEFER_BLOCKING 0x0 ;  /* 0x0000000000000b1d */ /* 0x000fe20000010000 */
[----:B------:R-:W-:-:S05]  /*0490*/  ISETP.NE.AND P0, PT, R5, RZ, PT ;  /* 0x000000ff0500720c */ /* 0x000fca0003f05270 */
[----:B------:R-:W-:Y:S05]  /*04a0*/  WARPSYNC.ALL ;  /* 0x0000000000007948 */ /* 0x000fea0003800000 */
[----:B------:R0:W-:Y:S02]  /*04b0*/  STG.E desc[UR4][R12.64], R6 ;  /* 0x000000060c007986 */ /* 0x0001e4000c101904 */
[----:B0-----:R-:W-:Y:S01]  /*04c0*/  MOV R6, R0 ;  /* 0x0000000000067202 */ /* 0x001fe20000000f00 */
[----:B------:R-:W-:Y:S06]  /*04d0*/  BAR.SYNC.DEFER_BLOCKING 0x0 ;  /* 0x0000000000007b1d */ /* 0x000fec0000010000 */
[----:B------:R-:W-:Y:S05]  /*04e0*/  @P0 BRA `(.L_x_7) ;  /* 0xfffffffc006c0947 */ /* 0x000fea000383ffff */
[----:B------:R-:W-:-:S07]  /*04f0*/  IMAD.MOV.U32 R12, RZ, RZ, R0 ;  /* 0x000000ffff0c7224 */ /* 0x000fce00078e0000 */
.L_x_3:
[----:B------:R-:W-:-:S13]  /*0500*/  ISETP.GE.U32.AND P0, PT, R4, 0x3, PT ;  /* 0x000000030400780c */ /* 0x000fda0003f06070 */
[----:B------:R-:W-:Y:S05]  /*0510*/  @!P0 EXIT ;  /* 0x000000000000894d */ /* 0x000fea0003800000 */
[----:B------:R-:W0:Y:S01]  /*0520*/  LDC.64 R2, c[0x0][0x380] ;  /* 0x0000e000ff027b82 */ /* 0x000e220000000a00 */
[C---:B------:R-:W-:Y:S01]  /*0530*/  IADD3 R13, PT, PT, R9.reuse, R8, RZ ;  /* 0x00000008090d7210 */ /* 0x040fe20007ffe0ff */
[C---:B------:R-:W-:Y:S01]  /*0540*/  IMAD R17, R8.reuse, 0x3, R9 ;  /* 0x0000000308117824 */ /* 0x040fe200078e0209 */
[----:B------:R-:W-:Y:S02]  /*0550*/  LOP3.LUT R14, R9, 0x1, RZ, 0xc0, !PT ;  /* 0x00000001090e7812 */ /* 0x000fe400078ec0ff */
[----:B------:R-:W-:Y:S02]  /*0560*/  LEA R15, R8, R9, 0x1 ;  /* 0x00000009080f7211 */ /* 0x000fe400078e08ff */
[----:B------:R-:W-:Y:S01]  /*0570*/  LOP3.LUT R16, R13, 0x1, RZ, 0xc0, !PT ;  /* 0x000000010d107812 */ /* 0x000fe200078ec0ff */
[----:B------:R-:W1:Y:S08]  /*0580*/  LDC.64 R4, c[0x0][0x388] ;  /* 0x0000e200ff047b82 */ /* 0x000e700000000a00 */
[----:B------:R-:W2:Y:S02]  /*0590*/  LDC.64 R6, c[0x0][0x390] ;  /* 0x0000e400ff067b82 */ /* 0x000ea40000000a00 */
.L_x_21:
[----:B0--3--:R-:W-:-:S05]  /*05a0*/  IMAD.WIDE.U32 R10, R9, 0x4, R2 ;  /* 0x00000004090a7825 */ /* 0x009fca00078e0002 */
[----:B------:R-:W3:Y:S01]  /*05b0*/  LDG.E R18, desc[UR4][R10.64] ;  /* 0x000000040a127981 */ /* 0x000ee2000c1e1900 */
[----:B------:R-:W-:Y:S01]  /*05c0*/  BSSY.RECONVERGENT B0, `(.L_x_8) ;  /* 0x000000f000007945 */ /* 0x000fe20003800200 */
[----:B------:R-:W-:Y:S01]  /*05d0*/  ISETP.NE.AND P0, PT, R14, RZ, PT ;  /* 0x000000ff0e00720c */ /* 0x000fe20003f05270 */
[----:B---3--:R-:W-:Y:S01]  /*05e0*/  VIADD R0, R18, 0xf3000000 ;  /* 0xf300000012007836 */ /* 0x008fe20000000000 */
[----:B------:R0:W3:Y:S04]  /*05f0*/  MUFU.RSQ R19, R18 ;  /* 0x0000001200137308 */ /* 0x0000e80000001400 */
[----:B------:R-:W-:-:S13]  /*0600*/  ISETP.GT.U32.AND P1, PT, R0, 0x727fffff, PT ;  /* 0x727fffff0000780c */ /* 0x000fda0003f24070 */
[----:B0--3--:R-:W-:Y:S05]  /*0610*/  @!P1 BRA `(.L_x_9) ;  /* 0x0000000000149947 */ /* 0x009fea0003800000 */
[----:B------:R-:W-:Y:S02]  /*0620*/  MOV R0, R18 ;  /* 0x0000001200007202 */ /* 0x000fe40000000f00 */
[----:B------:R-:W-:-:S07]  /*0630*/  MOV R10, 0x650 ;  /* 0x00000650000a7802 */ /* 0x000fce0000000f00 */
[----:B-12---:R-:W-:Y:S05]  /*0640*/  CALL.REL.NOINC `($__internal_0_$__cuda_sm20_sqrt_rn_f32_slowpath) ;  /* 0x00000004008c7944 */ /* 0x006fea0003c00000 */
[----:B------:R-:W-:Y:S01]  /*0650*/  MOV R23, R25 ;  /* 0x0000001900177202 */ /* 0x000fe20000000f00 */
[----:B------:R-:W-:Y:S06]  /*0660*/  BRA `(.L_x_10) ;  /* 0x0000000000107947 */ /* 0x000fec0003800000 */
.L_x_9:
[----:B------:R-:W-:Y:S01]  /*0670*/  FMUL.FTZ R23, R18, R19 ;  /* 0x0000001312177220 */ /* 0x000fe20000410000 */
[----:B------:R-:W-:-:S03]  /*0680*/  FMUL.FTZ R10, R19, 0.5 ;  /* 0x3f000000130a7820 */ /* 0x000fc60000410000 */
[----:B------:R-:W-:-:S04]  /*0690*/  FFMA R0, -R23, R23, R18 ;  /* 0x0000001717007223 */ /* 0x000fc80000000112 */
[----:B------:R-:W-:-:S07]  /*06a0*/  FFMA R23, R0, R10, R23 ;  /* 0x0000000a00177223 */ /* 0x000fce0000000017 */
.L_x_10:
[----:B------:R-:W-:Y:S05]  /*06b0*/  BSYNC.RECONVERGENT B0 ;  /* 0x0000000000007941 */ /* 0x000fea0003800200 */
.L_x_8:
[C---:B-1----:R-:W-:Y:S01]  /*06c0*/  IMAD.WIDE.U32 R18, R9.reuse, 0x4, R4 ;  /* 0x0000000409127825 */ /* 0x042fe200078e0004 */
[----:B------:R-:W-:Y:S05]  /*06d0*/  @!P0 WARPSYNC.ALL ;  /* 0x0000000000008948 */ /* 0x000fea0003800000 */
[----:B------:R0:W-:Y:S01]  /*06e0*/  STG.E desc[UR4][R18.64], R23 ;  /* 0x0000001712007986 */ /* 0x0001e2000c101904 */
[----:B--2---:R-:W-:Y:S01]  /*06f0*/  IMAD.WIDE.U32 R10, R9, 0x4, R6 ;  /* 0x00000004090a7825 */ /* 0x004fe200078e0006 */
[----:B------:R-:W-:Y:S03]  /*0700*/  @!P0 BAR.SYNC.DEFER_BLOCKING 0x0 ;  /* 0x0000000000008b1d */ /* 0x000fe60000010000 */
[----:B------:R-:W-:-:S03]  /*0710*/  IMAD.WIDE.U32 R20, R13, 0x4, R2 ;  /* 0x000000040d147825 */ /* 0x000fc600078e0002 */
[----:B------:R-:W-:Y:S05]  /*0720*/  WARPSYNC.ALL ;  /* 0x0000000000007948 */ /* 0x000fea0003800000 */
[----:B------:R0:W-:Y:S01]  /*0730*/  STG.E desc[UR4][R10.64], R12 ;  /* 0x0000000c0a007986 */ /* 0x0001e2000c101904 */
[----:B------:R-:W-:Y:S06]  /*0740*/  BAR.SYNC.DEFER_BLOCKING 0x0 ;  /* 0x0000000000007b1d */ /* 0x000fec0000010000 */
[----:B------:R-:W2:Y:S01]  /*0750*/  LDG.E R20, desc[UR4][R20.64] ;  /* 0x0000000414147981 */ /* 0x000ea2000c1e1900 */
[----:B------:R-:W-:Y:S01]  /*0760*/  BSSY.RECONVERGENT B0, `(.L_x_11) ;  /* 0x0000010000007945 */ /* 0x000fe20003800200 */
[----:B------:R-:W-:Y:S01]  /*0770*/  ISETP.NE.AND P0, PT, R16, RZ, PT ;  /* 0x000000ff1000720c */ /* 0x000fe20003f05270 */
[----:B--2---:R-:W-:Y:S01]  /*0780*/  VIADD R0, R20, 0xf3000000 ;  /* 0xf300000014007836 */ /* 0x004fe20000000000 */
[----:B------:R0:W1:Y:S04]  /*0790*/  MUFU.RSQ R27, R20 ;  /* 0x00000014001b7308 */ /* 0x0000680000001400 */
[----:B------:R-:W-:-:S13]  /*07a0*/  ISETP.GT.U32.AND P1, PT, R0, 0x727fffff, PT ;  /* 0x727fffff0000780c */ /* 0x000fda0003f24070 */
[----:B01----:R-:W-:Y:S05]  /*07b0*/  @!P1 BRA `(.L_x_12) ;  /* 0x0000000000189947 */ /* 0x003fea0003800000 */
[----:B------:R-:W-:Y:S01]  /*07c0*/  BSSY.RECONVERGENT B1, `(.L_x_13) ;  /* 0x0000004000017945 */ /* 0x000fe20003800200 */
[----:B------:R-:W-:Y:S02]  /*07d0*/  MOV R0, R20 ;  /* 0x0000001400007202 */ /* 0x000fe40000000f00 */
[----:B------:R-:W-:-:S07]  /*07e0*/  MOV R10, 0x800 ;  /* 0x00000800000a7802 */ /* 0x000fce0000000f00 */
[----:B------:R-:W-:Y:S05]  /*07f0*/  CALL.REL.NOINC `($__internal_0_$__cuda_sm20_sqrt_rn_f32_slowpath) ;  /* 0x0000000400207944 */ /* 0x000fea0003c00000 */
[----:B------:R-:W-:Y:S05]  /*0800*/  BSYNC.RECONVERGENT B1 ;  /* 0x0000000000017941 */ /* 0x000fea0003800200 */
.L_x_13:
[----:B------:R-:W-:Y:S05]  /*0810*/  BRA `(.L_x_14) ;  /* 0x0000000000107947 */ /* 0x000fea0003800000 */
.L_x_12:
[----:B------:R-:W-:Y:S01]  /*0820*/  FMUL.FTZ R25, R20, R27 ;  /* 0x0000001b14197220 */ /* 0x000fe20000410000 */
[----:B------:R-:W-:-:S03]  /*0830*/  FMUL.FTZ R10, R27, 0.5 ;  /* 0x3f0000001b0a7820 */ /* 0x000fc60000410000 */
[----:B------:R-:W-:-:S04]  /*0840*/  FFMA R0, -R25, R25, R20 ;  /* 0x0000001919007223 */ /* 0x000fc80000000114 */
[----:B------:R-:W-:-:S07]  /*0850*/  FFMA R25, R0, R10, R25 ;  /* 0x0000000a00197223 */ /* 0x000fce0000000019 */
.L_x_14:
[----:B------:R-:W-:Y:S05]  /*0860*/  BSYNC.RECONVERGENT B0 ;  /* 0x0000000000007941 */ /* 0x000fea0003800200 */
.L_x_11:
[----:B------:R-:W-:-:S04]  /*0870*/  IMAD.WIDE.U32 R10, R13, 0x4, R4 ;  /* 0x000000040d0a7825 */ /* 0x000fc800078e0004 */
[----:B------:R-:W-:Y:S01]  /*0880*/  FADD R23, R12, 1 ;  /* 0x3f8000000c177421 */ /* 0x000fe20000000000 */
[----:B------:R-:W-:Y:S01]  /*0890*/  IMAD.WIDE.U32 R18, R13, 0x4, R6 ;  /* 0x000000040d127825 */ /* 0x000fe200078e0006 */
[----:B------:R0:W-:Y:S03]  /*08a0*/  STG.E desc[UR4][R10.64], R25 ;  /* 0x000000190a007986 */ /* 0x0001e6000c101904 */
[----:B------:R-:W-:Y:S01]  /*08b0*/  IMAD.WIDE.U32 R20, R15, 0x4, R2 ;  /* 0x000000040f147825 */ /* 0x000fe200078e0002 */
[----:B------:R-:W-:Y:S06]  /*08c0*/  @!P0 BAR.SYNC.DEFER_BLOCKING 0x0 ;  /* 0x0000000000008b1d */ /* 0x000fec0000010000 */
[----:B------:R0:W-:Y:S02]  /*08d0*/  STG.E desc[UR4][R18.64], R23 ;  /* 0x0000001712007986 */ /* 0x0001e4000c101904 */
[----:B------:R-:W-:Y:S06]  /*08e0*/  BAR.SYNC.DEFER_BLOCKING 0x0 ;  /* 0x0000000000007b1d */ /* 0x000fec0000010000 */
[----:B------:R-:W2:Y:S01]  /*08f0*/  LDG.E R20, desc[UR4][R20.64] ;  /* 0x0000000414147981 */ /* 0x000ea2000c1e1900 */
[----:B------:R-:W-:Y:S01]  /*0900*/  BSSY.RECONVERGENT B0, `(.L_x_15) ;  /* 0x000000e000007945 */ /* 0x000fe20003800200 */
[----:B------:R-:W-:-:S02]  /*0910*/  ISETP.NE.AND P0, PT, R14, RZ, PT ;  /* 0x000000ff0e00720c */ /* 0x000fc40003f05270 */
[----:B--2---:R-:W-:Y:S01]  /*0920*/  IADD3 R0, PT, PT, R20, -0xd000000, RZ ;  /* 0xf300000014007810 */ /* 0x004fe20007ffe0ff */
[----:B------:R0:W1:Y:S03]  /*0930*/  MUFU.RSQ R27, R20 ;  /* 0x00000014001b7308 */ /* 0x0000660000001400 */
[----:B------:R-:W-:-:S13]  /*0940*/  ISETP.GT.U32.AND P1, PT, R0, 0x727fffff, PT ;  /* 0x727fffff0000780c */ /* 0x000fda0003f24070 */
[----:B0-----:R-:W-:Y:S05]  /*0950*/  @!P1 BRA `(.L_x_16) ;  /* 0x0000000000109947 */ /* 0x001fea0003800000 */
[----:B------:R-:W-:Y:S01]  /*0960*/  IMAD.MOV.U32 R0, RZ, RZ, R20 ;  /* 0x000000ffff007224 */ /* 0x000fe200078e0014 */
[----:B------:R-:W-:-:S07]  /*0970*/  MOV R10, 0x990 ;  /* 0x00000990000a7802 */ /* 0x000fce0000000f00 */
[----:B-1----:R-:W-:Y:S05]  /*0980*/  CALL.REL.NOINC `($__internal_0_$__cuda_sm20_sqrt_rn_f32_slowpath) ;  /* 0x0000000000bc7944 */ /* 0x002fea0003c00000 */
[----:B------:R-:W-:Y:S05]  /*0990*/  BRA `(.L_x_17) ;  /* 0x0000000000107947 */ /* 0x000fea0003800000 */
.L_x_16:
[----:B-1----:R-:W-:Y:S01]  /*09a0*/  FMUL.FTZ R25, R20, R27 ;  /* 0x0000001b14197220 */ /* 0x002fe20000410000 */
[----:B------:R-:W-:-:S03]  /*09b0*/  FMUL.FTZ R10, R27, 0.5 ;  /* 0x3f0000001b0a7820 */ /* 0x000fc60000410000 */
[----:B------:R-:W-:-:S04]  /*09c0*/  FFMA R0, -R25, R25, R20 ;  /* 0x0000001919007223 */ /* 0x000fc80000000114 */
[----:B------:R-:W-:-:S07]  /*09d0*/  FFMA R25, R0, R10, R25 ;  /* 0x0000000a00197223 */ /* 0x000fce0000000019 */
.L_x_17:
[----:B------:R-:W-:Y:S05]  /*09e0*/  BSYNC.RECONVERGENT B0 ;  /* 0x0000000000007941 */ /* 0x000fea0003800200 */
.L_x_15:
        /* <DEDUP_REMOVED lines=11> */
[----:B------:R-:W-:Y:S02]  /*0aa0*/  IADD3 R9, PT, PT, R8, R9, R8 ;  /* 0x0000000908097210 */ /* 0x000fe40007ffe008 */
[----:B--2---:R-:W-:Y:S01]  /*0ab0*/  IADD3 R0, PT, PT, R20, -0xd000000, RZ ;  /* 0xf300000014007810 */ /* 0x004fe20007ffe0ff */
[----:B------:R0:W1:Y:S03]  /*0ac0*/  MUFU.RSQ R27, R20 ;  /* 0x00000014001b7308 */ /* 0x0000660000001400 */
[----:B------:R-:W-:-:S13]  /*0ad0*/  ISETP.GT.U32.AND P1, PT, R0, 0x727fffff, PT ;  /* 0x727fffff0000780c */ /* 0x000fda0003f24070 */
[----:B0-----:R-:W-:Y:S05]  /*0ae0*/  @!P1 BRA `(.L_x_19) ;  /* 0x0000000000149947 */ /* 0x001fea0003800000 */
[----:B------:R-:W-:Y:S02]  /*0af0*/  MOV R0, R20 ;  /* 0x0000001400007202 */ /* 0x000fe40000000f00 */
[----:B------:R-:W-:-:S07]  /*0b00*/  MOV R10, 0xb20 ;  /* 0x00000b20000a7802 */ /* 0x000fce0000000f00 */
[----:B-1----:R-:W-:Y:S05]  /*0b10*/  CALL.REL.NOINC `($__internal_0_$__cuda_sm20_sqrt_rn_f32_slowpath) ;  /* 0x0000000000587944 */ /* 0x002fea0003c00000 */
[----:B------:R-:W-:Y:S01]  /*0b20*/  IMAD.MOV.U32 R21, RZ, RZ, R25 ;  /* 0x000000ffff157224 */ /* 0x000fe200078e0019 */
[----:B------:R-:W-:Y:S06]  /*0b30*/  BRA `(.L_x_20) ;  /* 0x0000000000107947 */ /* 0x000fec0003800000 */
.L_x_19:
[----:B-1----:R-:W-:Y:S01]  /*0b40*/  FMUL.FTZ R21, R20, R27 ;  /* 0x0000001b14157220 */ /* 0x002fe20000410000 */
[----:B------:R-:W-:-:S03]  /*0b50*/  FMUL.FTZ R10, R27, 0.5 ;  /* 0x3f0000001b0a7820 */ /* 0x000fc60000410000 */
[----:B------:R-:W-:-:S04]  /*0b60*/  FFMA R0, -R21, R21, R20 ;  /* 0x0000001515007223 */ /* 0x000fc80000000114 */
[----:B------:R-:W-:-:S07]  /*0b70*/  FFMA R21, R0, R10, R21 ;  /* 0x0000000a00157223 */ /* 0x000fce0000000015 */
.L_x_20:
[----:B------:R-:W-:Y:S05]  /*0b80*/  BSYNC.RECONVERGENT B0 ;  /* 0x0000000000007941 */ /* 0x000fea0003800200 */
.L_x_18:
[----:B------:R-:W-:Y:S01]  /*0b90*/  IMAD.WIDE.U32 R10, R17, 0x4, R4 ;  /* 0x00000004110a7825 */ /* 0x000fe200078e0004 */
[----:B------:R-:W-:-:S03]  /*0ba0*/  IADD3 R9, PT, PT, R8, R9, R8 ;  /* 0x0000000908097210 */ /* 0x000fc60007ffe008 */
[----:B------:R-:W-:Y:S01]  /*0bb0*/  FADD R23, R23, 1 ;  /* 0x3f80000017177421 */ /* 0x000fe20000000000 */
[C---:B------:R-:W-:Y:S01]  /*0bc0*/  LEA R15, R8.reuse, R15, 0x2 ;  /* 0x0000000f080f7211 */ /* 0x040fe200078e10ff */
[----:B------:R-:W-:Y:S01]  /*0bd0*/  IMAD.WIDE.U32 R18, R17, 0x4, R6 ;  /* 0x0000000411127825 */ /* 0x000fe200078e0006 */
[----:B------:R3:W-:Y:S01]  /*0be0*/  STG.E desc[UR4][R10.64], R21 ;  /* 0x000000150a007986 */ /* 0x0007e2000c101904 */
[C---:B------:R-:W-:Y:S02]  /*0bf0*/  LEA R13, R8.reuse, R13, 0x2 ;  /* 0x0000000d080d7211 */ /* 0x040fe400078e10ff */
[----:B------:R-:W-:Y:S01]  /*0c00*/  FADD R12, R23, 1 ;  /* 0x3f800000170c7421 */ /* 0x000fe20000000000 */
[----:B------:R-:W-:Y:S01]  /*0c10*/  IMAD R17, R8, 0x4, R17 ;  /* 0x0000000408117824 */ /* 0x000fe200078e0211 */
[----:B------:R-:W-:Y:S01]  /*0c20*/  @!P0 BAR.SYNC.DEFER_BLOCKING 0x0 ;  /* 0x0000000000008b1d */ /* 0x000fe20000010000 */
[----:B------:R-:W-:-:S05]  /*0c30*/  ISETP.GE.U32.AND P0, PT, R9, 0x64, PT ;  /* 0x000000640900780c */ /* 0x000fca0003f06070 */
[----:B------:R3:W-:Y:S02]  /*0c40*/  STG.E desc[UR4][R18.64], R23 ;  /* 0x0000001712007986 */ /* 0x0007e4000c101904 */
[----:B------:R-:W-:Y:S06]  /*0c50*/  BAR.SYNC.DEFER_BLOCKING 0x0 ;  /* 0x0000000000007b1d */ /* 0x000fec0000010000 */
[----:B------:R-:W-:Y:S05]  /*0c60*/  @!P0 BRA `(.L_x_21) ;  /* 0xfffffff8004c8947 */ /* 0x000fea000383ffff */
[----:B------:R-:W-:Y:S05]  /*0c70*/  EXIT ;  /* 0x000000000000794d */ /* 0x000fea0003800000 */
        .weak           $__internal_0_$__cuda_sm20_sqrt_rn_f32_slowpath
        .type           $__internal_0_$__cuda_sm20_sqrt_rn_f32_slowpath,@function
        .size           $__internal_0_$__cuda_sm20_sqrt_rn_f32_slowpath,(.L_x_24 - $__internal_0_$__cuda_sm20_sqrt_rn_f32_slowpath)
$__internal_0_$__cuda_sm20_sqrt_rn_f32_slowpath:
[----:B------:R-:W-:-:S13]  /*0c80*/  LOP3.LUT P1, RZ, R0, 0x7fffffff, RZ, 0xc0, !PT ;  /* 0x7fffffff00ff7812 */ /* 0x000fda000782c0ff */
[----:B------:R-:W-:Y:S01]  /*0c90*/  @!P1 MOV R19, R0 ;  /* 0x0000000000139202 */ /* 0x000fe20000000f00 */
[----:B------:R-:W-:Y:S06]  /*0ca0*/  @!P1 BRA `(.L_x_22) ;  /* 0x0000000000409947 */ /* 0x000fec0003800000 */
[----:B------:R-:W-:-:S13]  /*0cb0*/  FSETP.GEU.FTZ.AND P1, PT, R0, RZ, PT ;  /* 0x000000ff0000720b */ /* 0x000fda0003f3e000 */
[----:B------:R-:W-:Y:S01]  /*0cc0*/  @!P1 MOV R19, 0x7fffffff ;  /* 0x7fffffff00139802 */ /* 0x000fe20000000f00 */
[----:B------:R-:W-:Y:S06]  /*0cd0*/  @!P1 BRA `(.L_x_22) ;  /* 0x0000000000349947 */ /* 0x000fec0003800000 */
[----:B------:R-:W-:-:S13]  /*0ce0*/  FSETP.GTU.FTZ.AND P1, PT, |R0|, +INF , PT ;  /* 0x7f8000000000780b */ /* 0x000fda0003f3c200 */
[----:B------:R-:W-:Y:S01]  /*0cf0*/  @P1 FADD.FTZ R19, R0, 1 ;  /* 0x3f80000000131421 */ /* 0x000fe20000010000 */
[----:B------:R-:W-:Y:S06]  /*0d00*/  @P1 BRA `(.L_x_22) ;  /* 0x0000000000281947 */ /* 0x000fec0003800000 */
[----:B------:R-:W-:-:S13]  /*0d10*/  FSETP.NEU.FTZ.AND P1, PT, |R0|, +INF , PT ;  /* 0x7f8000000000780b */ /* 0x000fda0003f3d200 */
[----:B------:R-:W-:-:S04]  /*0d20*/  @P1 FFMA R20, R0, 1.84467440737095516160e+19, RZ ;  /* 0x5f80000000141823 */ /* 0x000fc800000000ff */
[----:B------:R-:W0:Y:S02]  /*0d30*/  @P1 MUFU.RSQ R19, R20 ;  /* 0x0000001400131308 */ /* 0x000e240000001400 */
[----:B0-----:R-:W-:Y:S01]  /*0d40*/  @P1 FMUL.FTZ R11, R20, R19 ;  /* 0x00000013140b1220 */ /* 0x001fe20000410000 */
[----:B------:R-:W-:Y:S01]  /*0d50*/  @P1 FMUL.FTZ R18, R19, 0.5 ;  /* 0x3f00000013121820 */ /* 0x000fe20000410000 */
[----:B------:R-:W-:Y:S02]  /*0d60*/  @!P1 IMAD.MOV.U32 R19, RZ, RZ, R0 ;  /* 0x000000ffff139224 */ /* 0x000fe400078e0000 */
[----:B------:R-:W-:-:S04]  /*0d70*/  @P1 FADD.FTZ R21, -R11, -RZ ;  /* 0x800000ff0b151221 */ /* 0x000fc80000010100 */
[----:B------:R-:W-:-:S04]  /*0d80*/  @P1 FFMA R22, R11, R21, R20 ;  /* 0x000000150b161223 */ /* 0x000fc80000000014 */
[----:B------:R-:W-:-:S04]  /*0d90*/  @P1 FFMA R18, R22, R18, R11 ;  /* 0x0000001216121223 */ /* 0x000fc8000000000b */
[----:B------:R-:W-:-:S07]  /*0da0*/  @P1 FMUL.FTZ R19, R18, 2.3283064365386962891e-10 ;  /* 0x2f80000012131820 */ /* 0x000fce0000410000 */
.L_x_22:
[----:B------:R-:W-:Y:S01]  /*0db0*/  HFMA2 R11, -RZ, RZ, 0, 0 ;  /* 0x00000000ff0b7431 */ /* 0x000fe200000001ff */
[----:B------:R-:W-:-:S03]  /*0dc0*/  MOV R25, R19 ;  /* 0x0000001300197202 */ /* 0x000fc60000000f00 */
[----:B------:R-:W-:Y:S05]  /*0dd0*/  RET.REL.NODEC R10 `(_Z9calculatePfS_S_) ;  /* 0xfffffff00a887950 */ /* 0x000fea0003c3ffff */
.L_x_23:
        /* <DEDUP_REMOVED lines=10> */
.L_x_24:


//--------------------- .nv.shared.reserved.0     --------------------------
	.section	.nv.shared.reserved.0,"aw",@nobits
	.weak		__nv_reservedSMEM_offset_0_alias
	.size		__nv_reservedSMEM_offset_0_alias, 0, 64
	.other		__nv_reservedSMEM_offset_0_alias,@"STO_CUDA_RESERVED_SHARED STV_DEFAULT"
__nv_reservedSMEM_offset_0_alias:
	.zero		0
	.zero		64


//--------------------- .nv.global                --------------------------
	.section	.nv.global,"aw",@nobits
.nv.global:
	.type		_ZN34_INTERNAL_62a952a8_4_k_cu_e8c2c1816thrust24THRUST_300001_SM_1000_NS3seqE,@object
	.size		_ZN34_INTERNAL_62a952a8_4_k_cu_e8c2c1816thrust24THRUST_300001_SM_1000_NS3seqE,(_ZN34_INTERNAL_62a952a8_4_k_cu_e8c2c1814cuda3std3__48in_placeE - _ZN34_INTERNAL_62a952a8_4_k_cu_e8c2c1816thrust24THRUST_300001_SM_1000_NS3seqE)
_ZN34_INTERNAL_62a952a8_4_k_cu_e8c2c1816thrust24THRUST_300001_SM_1000_NS3seqE:
	.zero		1
	.type		_ZN34_INTERNAL_62a952a8_4_k_cu_e8c2c1814cuda3std3__48in_placeE,@object
	.size		_ZN34_INTERNAL_62a952a8_4_k_cu_e8c2c1814cuda3std3__48in_placeE,(_ZN34_INTERNAL_62a952a8_4_k_cu_e8c2c1814cuda3std6ranges3__45__cpo4sizeE - _ZN34_INTERNAL_62a952a8_4_k_cu_e8c2c1814cuda3std3__48in_placeE)
_ZN34_INTERNAL_62a952a8_4_k_cu_e8c2c1814cuda3std3__48in_placeE:
	.zero		1
	.type		_ZN34_INTERNAL_62a952a8_4_k_cu_e8c2c1814cuda3std6ranges3__45__cpo4sizeE,@object
	.size		_ZN34_INTERNAL_62a952a8_4_k_cu_e8c2c1814cuda3std6ranges3__45__cpo4sizeE,(_ZN34_INTERNAL_62a952a8_4_k_cu_e8c2c1816thrust24THRUST_300001_SM_1000_NS12placeholders2_3E - _ZN34_INTERNAL_62a952a8_4_k_cu_e8c2c1814cuda3std6ranges3__45__cpo4sizeE)
_ZN34_INTERNAL_62a952a8_4_k_cu_e8c2c1814cuda3std6ranges3__45__cpo4sizeE:
	.zero		1
	.type		_ZN34_INTERNAL_62a952a8_4_k_cu_e8c2c1816thrust24THRUST_300001_SM_1000_NS12placeholders2_3E,@object
	.size		_ZN34_INTERNAL_62a952a8_4_k_cu_e8c2c1816thrust24THRUST_300001_SM_1000_NS12placeholders2_3E,(_ZN34_INTERNAL_62a952a8_4_k_cu_e8c2c1814cuda3std3__45__cpo6cbeginE - _ZN34_INTERNAL_62a952a8_4_k_cu_e8c2c1816thrust24THRUST_300001_SM_1000_NS12placeholders2_3E)
_ZN34_INTERNAL_62a952a8_4_k_cu_e8c2c1816thrust24THRUST_300001_SM_1000_NS12placeholders2_3E:
	.zero		1
	.type		_ZN34_INTERNAL_62a952a8_4_k_cu_e8c2c1814cuda3std3__45__cpo6cbeginE,@object
	.size		_ZN34_INTERNAL_62a952a8_4_k_cu_e8c2c1814cuda3std3__45__cpo6cbeginE,(_ZN34_INTERNAL_62a952a8_4_k_cu_e8c2c1814cuda3std6ranges3__45__cpo6cbeginE - _ZN34_INTERNAL_62a952a8_4_k_cu_e8c2c1814cuda3std3__45__cpo6cbeginE)
_ZN34_INTERNAL_62a952a8_4_k_cu_e8c2c1814cuda3std3__45__cpo6cbeginE:
	.zero		1
	.type		_ZN34_INTERNAL_62a952a8_4_k_cu_e8c2c1814cuda3std6ranges3__45__cpo6cbeginE,@object
	.size		_ZN34_INTERNAL_62a952a8_4_k_cu_e8c2c1814cuda3std6ranges3__45__cpo6cbeginE,(_ZN34_INTERNAL_62a952a8_4_k_cu_e8c2c1816thrust24THRUST_300001_SM_1000_NS12placeholders2_7E - _ZN34_INTERNAL_62a952a8_4_k_cu_e8c2c1814cuda3std6ranges3__45__cpo6cbeginE)
_ZN34_INTERNAL_62a952a8_4_k_cu_e8c2c1814cuda3std6ranges3__45__cpo6cbeginE:
	.zero		1
	.type		_ZN34_INTERNAL_62a952a8_4_k_cu_e8c2c1816thrust24THRUST_300001_SM_1000_NS12placeholders2_7E,@object
	.size		_ZN34_INTERNAL_62a952a8_4_k_cu_e8c2c1816thrust24THRUST_300001_SM_1000_NS12placeholders2_7E,(_ZN34_INTERNAL_62a952a8_4_k_cu_e8c2c1814cuda3std3__45__cpo7crbeginE - _ZN34_INTERNAL_62a952a8_4_k_cu_e8c2c1816thrust24THRUST_300001_SM_1000_NS12placeholders2_7E)
_ZN34_INTERNAL_62a952a8_4_k_cu_e8c2c1816thrust24THRUST_300001_SM_1000_NS12placeholders2_7E:
	.zero		1
	.type		_ZN34_INTERNAL_62a952a8_4_k_cu_e8c2c1814cuda3std3__45__cpo7crbeginE,@object
	.size		_ZN34_INTERNAL_62a952a8_4_k_cu_e8c2c1814cuda3std3__45__cpo7crbeginE,(_ZN34_INTERNAL_62a952a8_4_k_cu_e8c2c1814cuda3std6ranges3__45__cpo4nextE - _ZN34_INTERNAL_62a952a8_4_k_cu_e8c2c1814cuda3std3__45__cpo7crbeginE)
_ZN34_INTERNAL_62a952a8_4_k_cu_e8c2c1814cuda3std3__45__cpo7crbeginE:
	.zero		1
	.type		_ZN34_INTERNAL_62a952a8_4_k_cu_e8c2c1814cuda3std6ranges3__45__cpo4nextE,@object
	.size		_ZN34_INTERNAL_62a952a8_4_k_cu_e8c2c1814cuda3std6ranges3__45__cpo4nextE,(_ZN34_INTERNAL_62a952a8_4_k_cu_e8c2c1814cuda3std6ranges3__45__cpo4swapE - _ZN34_INTERNAL_62a952a8_4_k_cu_e8c2c1814cuda3std6ranges3__45__cpo4nextE)
_ZN34_INTERNAL_62a952a8_4_k_cu_e8c2c1814cuda3std6ranges3__45__cpo4nextE:
	.zero		1
	.type		_ZN34_INTERNAL_62a952a8_4_k_cu_e8c2c1814cuda3std6ranges3__45__cpo4swapE,@object
	.size		_ZN34_INTERNAL_62a952a8_4_k_cu_e8c2c1814cuda3std6ranges3__45__cpo4swapE,(_ZN34_INTERNAL_62a952a8_4_k_cu_e8c2c1816thrust24THRUST_300001_SM_1000_NS8cuda_cub10par_nosyncE - _ZN34_INTERNAL_62a952a8_4_k_cu_e8c2c1814cuda3std6ranges3__45__cpo4swapE)
_ZN34_INTERNAL_62a952a8_4_k_cu_e8c2c1814cuda3std6ranges3__45__cpo4swapE:
	.zero		1
	.type		_ZN34_INTERNAL_62a952a8_4_k_cu_e8c2c1816thrust24THRUST_300001_SM_1000_NS8cuda_cub10par_nosyncE,@object
	.size		_ZN34_INTERNAL_62a952a8_4_k_cu_e8c2c1816thrust24THRUST_300001_SM_1000_NS8cuda_cub10par_nosyncE,(_ZN34_INTERNAL_62a952a8_4_k_cu_e8c2c1816thrust24THRUST_300001_SM_1000_NS12placeholders2_9E - _ZN34_INTERNAL_62a952a8_4_k_cu_e8c2c1816thrust24THRUST_300001_SM_1000_NS8cuda_cub10par_nosyncE)
_ZN34_INTERNAL_62a952a8_4_k_cu_e8c2c1816thrust24THRUST_300001_SM_1000_NS8cuda_cub10par_nosyncE:
	.zero		1
	.type		_ZN34_INTERNAL_62a952a8_4_k_cu_e8c2c1816thrust24THRUST_300001_SM_1000_NS12placeholders2_9E,@object
	.size		_ZN34_INTERNAL_62a952a8_4_k_cu_e8c2c1816thrust24THRUST_300001_SM_1000_NS12placeholders2_9E,(_ZN34_INTERNAL_62a952a8_4_k_cu_e8c2c1814cuda3std3__436_GLOBAL__N__62a952a8_4_k_cu_e8c2c1816ignoreE - _ZN34_INTERNAL_62a952a8_4_k_cu_e8c2c1816thrust24THRUST_300001_SM_1000_NS12placeholders2_9E)
_ZN34_INTERNAL_62a952a8_4_k_cu_e8c2c1816thrust24THRUST_300001_SM_1000_NS12placeholders2_9E:
	.zero		1
	.type		_ZN34_INTERNAL_62a952a8_4_k_cu_e8c2c1814cuda3std3__436_GLOBAL__N__62a952a8_4_k_cu_e8c2c1816ignoreE,@object
	.size		_ZN34_INTERNAL_62a952a8_4_k_cu_e8c2c1814cuda3std3__436_GLOBAL__N__62a952a8_4_k_cu_e8c2c1816ignoreE,(_ZN34_INTERNAL_62a952a8_4_k_cu_e8c2c1814cuda3std6ranges3__45__cpo4dataE - _ZN34_INTERNAL_62a952a8_4_k_cu_e8c2c1814cuda3std3__436_GLOBAL__N__62a952a8_4_k_cu_e8c2c1816ignoreE)
_ZN34_INTERNAL_62a952a8_4_k_cu_e8c2c1814cuda3std3__436_GLOBAL__N__62a952a8_4_k_cu_e8c2c1816ignoreE:
	.zero		1
	.type		_ZN34_INTERNAL_62a952a8_4_k_cu_e8c2c1814cuda3std6ranges3__45__cpo4dataE,@object
	.size		_ZN34_INTERNAL_62a952a8_4_k_cu_e8c2c1814cuda3std6ranges3__45__cpo4dataE,(_ZN34_INTERNAL_62a952a8_4_k_cu_e8c2c1816thrust24THRUST_300001_SM_1000_NS12placeholders2_1E - _ZN34_INTERNAL_62a952a8_4_k_cu_e8c2c1814cuda3std6ranges3__45__cpo4dataE)
_ZN34_INTERNAL_62a952a8_4_k_cu_e8c2c1814cuda3std6ranges3__45__cpo4dataE:
	.zero		1
	.type		_ZN34_INTERNAL_62a952a8_4_k_cu_e8c2c1816thrust24THRUST_300001_SM_1000_NS12placeholders2_1E,@object
	.size		_ZN34_INTERNAL_62a952a8_4_k_cu_e8c2c1816thrust24THRUST_300001_SM_1000_NS12placeholders2_1E,(_ZN34_INTERNAL_62a952a8_4_k_cu_e8c2c1814cuda3std3__45__cpo5beginE - _ZN34_INTERNAL_62a952a8_4_k_cu_e8c2c1816thrust24THRUST_300001_SM_1000_NS12placeholders2_1E)
_ZN34_INTERNAL_62a952a8_4_k_cu_e8c2c1816thrust24THRUST_300001_SM_1000_NS12placeholders2_1E:
	.zero		1
	.type		_ZN34_INTERNAL_62a952a8_4_k_cu_e8c2c1814cuda3std3__45__cpo5beginE,@object
	.size		_ZN34_INTERNAL_62a952a8_4_k_cu_e8c2c1814cuda3std3__45__cpo5beginE,(_ZN34_INTERNAL_62a952a8_4_k_cu_e8c2c1814cuda3std6ranges3__45__cpo5beginE - _ZN34_INTERNAL_62a952a8_4_k_cu_e8c2c1814cuda3std3__45__cpo5beginE)
_ZN34_INTERNAL_62a952a8_4_k_cu_e8c2c1814cuda3std3__45__cpo5beginE:
	.zero		1
	.type		_ZN34_INTERNAL_62a952a8_4_k_cu_e8c2c1814cuda3std6ranges3__45__cpo5beginE,@object
	.size		_ZN34_INTERNAL_62a952a8_4_k_cu_e8c2c1814cuda3std6ranges3__45__cpo5beginE,(_ZN34_INTERNAL_62a952a8_4_k_cu_e8c2c1816thrust24THRUST_300001_SM_1000_NS12placeholders2_5E - _ZN34_INTERNAL_62a952a8_4_k_cu_e8c2c1814cuda3std6ranges3__45__cpo5beginE)
_ZN34_INTERNAL_62a952a8_4_k_cu_e8c2c1814cuda3std6ranges3__45__cpo5beginE:
	.zero		1
	.type		_ZN34_INTERNAL_62a952a8_4_k_cu_e8c2c1816thrust24THRUST_300001_SM_1000_NS12placeholders2_5E,@object
	.size		_ZN34_INTERNAL_62a952a8_4_k_cu_e8c2c1816thrust24THRUST_300001_SM_1000_NS12placeholders2_5E,(_ZN34_INTERNAL_62a952a8_4_k_cu_e8c2c1814cuda3std3__45__cpo6rbeginE - _ZN34_INTERNAL_62a952a8_4_k_cu_e8c2c1816thrust24THRUST_300001_SM_1000_NS12placeholders2_5E)
_ZN34_INTERNAL_62a952a8_4_k_cu_e8c2c1816thrust24THRUST_300001_SM_1000_NS12placeholders2_5E:
	.zero		1
	.type		_ZN34_INTERNAL_62a952a8_4_k_cu_e8c2c1814cuda3std3__45__cpo6rbeginE,@object
	.size		_ZN34_INTERNAL_62a952a8_4_k_cu_e8c2c1814cuda3std3__45__cpo6rbeginE,(_ZN34_INTERNAL_62a952a8_4_k_cu_e8c2c1814cuda3std6ranges3__45__cpo7advanceE - _ZN34_INTERNAL_62a952a8_4_k_cu_e8c2c1814cuda3std3__45__cpo6rbeginE)
_ZN34_INTERNAL_62a952a8_4_k_cu_e8c2c1814cuda3std3__45__cpo6rbeginE:
	.zero		1
	.type		_ZN34_INTERNAL_62a952a8_4_k_cu_e8c2c1814cuda3std6ranges3__45__cpo7advanceE,@object
	.size		_ZN34_INTERNAL_62a952a8_4_k_cu_e8c2c1814cuda3std6ranges3__45__cpo7advanceE,(_ZN34_INTERNAL_62a952a8_4_k_cu_e8c2c1814cuda3std3__47nulloptE - _ZN34_INTERNAL_62a952a8_4_k_cu_e8c2c1814cuda3std6ranges3__45__cpo7advanceE)
_ZN34_INTERNAL_62a952a8_4_k_cu_e8c2c1814cuda3std6ranges3__45__cpo7advanceE:
	.zero		1
	.type		_ZN34_INTERNAL_62a952a8_4_k_cu_e8c2c1814cuda3std3__47nulloptE,@object
	.size		_ZN34_INTERNAL_62a952a8_4_k_cu_e8c2c1814cuda3std3__47nulloptE,(_ZN34_INTERNAL_62a952a8_4_k_cu_e8c2c1814cuda3std6ranges3__45__cpo8distanceE - _ZN34_INTERNAL_62a952a8_4_k_cu_e8c2c1814cuda3std3__47nulloptE)
_ZN34_INTERNAL_62a952a8_4_k_cu_e8c2c1814cuda3std3__47nulloptE:
	.zero		1
	.type		_ZN34_INTERNAL_62a952a8_4_k_cu_e8c2c1814cuda3std6ranges3__45__cpo8distanceE,@object
	.size		_ZN34_INTERNAL_62a952a8_4_k_cu_e8c2c1814cuda3std6ranges3__45__cpo8distanceE,(_ZN34_INTERNAL_62a952a8_4_k_cu_e8c2c1816thrust24THRUST_300001_SM_1000_NS12placeholders3_10E - _ZN34_INTERNAL_62a952a8_4_k_cu_e8c2c1814cuda3std6ranges3__45__cpo8distanceE)
_ZN34_INTERNAL_62a952a8_4_k_cu_e8c2c1814cuda3std6ranges3__45__cpo8distanceE:
	.zero		1
	.type		_ZN34_INTERNAL_62a952a8_4_k_cu_e8c2c1816thrust24THRUST_300001_SM_1000_NS12placeholders3_10E,@object
	.size		_ZN34_INTERNAL_62a952a8_4_k_cu_e8c2c1816thrust24THRUST_300001_SM_1000_NS12placeholders3_10E,(_ZN34_INTERNAL_62a952a8_4_k_cu_e8c2c1814cuda3std3__419piecewise_constructE - _ZN34_INTERNAL_62a952a8_4_k_cu_e8c2c1816thrust24THRUST_300001_SM_1000_NS12placeholders3_10E)
_ZN34_INTERNAL_62a952a8_4_k_cu_e8c2c1816thrust24THRUST_300001_SM_1000_NS12placeholders3_10E:
	.zero		1
	.type		_ZN34_INTERNAL_62a952a8_4_k_cu_e8c2c1814cuda3std3__419piecewise_constructE,@object
	.size		_ZN34_INTERNAL_62a952a8_4_k_cu_e8c2c1814cuda3std3__419piecewise_constructE,(_ZN34_INTERNAL_62a952a8_4_k_cu_e8c2c1814cuda3std6ranges3__45__cpo5cdataE - _ZN34_INTERNAL_62a952a8_4_k_cu_e8c2c1814cuda3std3__419piecewise_constructE)
_ZN34_INTERNAL_62a952a8_4_k_cu_e8c2c1814cuda3std3__419piecewise_constructE:
	.zero		1
	.type		_ZN34_INTERNAL_62a952a8_4_k_cu_e8c2c1814cuda3std6ranges3__45__cpo5cdataE,@object
	.size		_ZN34_INTERNAL_62a952a8_4_k_cu_e8c2c1814cuda3std6ranges3__45__cpo5cdataE,(_ZN34_INTERNAL_62a952a8_4_k_cu_e8c2c1816thrust24THRUST_300001_SM_1000_NS12placeholders2_2E - _ZN34_INTERNAL_62a952a8_4_k_cu_e8c2c1814cuda3std6ranges3__45__cpo5cdataE)
_ZN34_INTERNAL_62a952a8_4_k_cu_e8c2c1814cuda3std6ranges3__45__cpo5cdataE:
	.zero		1
	.type		_ZN34_INTERNAL_62a952a8_4_k_cu_e8c2c1816thrust24THRUST_300001_SM_1000_NS12placeholders2_2E,@object
	.size		_ZN34_INTERNAL_62a952a8_4_k_cu_e8c2c1816thrust24THRUST_300001_SM_1000_NS12placeholders2_2E,(_ZN34_INTERNAL_62a952a8_4_k_cu_e8c2c1814cuda3std3__45__cpo3endE - _ZN34_INTERNAL_62a952a8_4_k_cu_e8c2c1816thrust24THRUST_300001_SM_1000_NS12placeholders2_2E)
_ZN34_INTERNAL_62a952a8_4_k_cu_e8c2c1816thrust24THRUST_300001_SM_1000_NS12placeholders2_2E:
	.zero		1
	.type		_ZN34_INTERNAL_62a952a8_4_k_cu_e8c2c1814cuda3std3__45__cpo3endE,@object
	.size		_ZN34_INTERNAL_62a952a8_4_k_cu_e8c2c1814cuda3std3__45__cpo3endE,(_ZN34_INTERNAL_62a952a8_4_k_cu_e8c2c1814cuda3std6ranges3__45__cpo3endE - _ZN34_INTERNAL_62a952a8_4_k_cu_e8c2c1814cuda3std3__45__cpo3endE)
_ZN34_INTERNAL_62a952a8_4_k_cu_e8c2c1814cuda3std3__45__cpo3endE:
	.zero		1
	.type		_ZN34_INTERNAL_62a952a8_4_k_cu_e8c2c1814cuda3std6ranges3__45__cpo3endE,@object
	.size		_ZN34_INTERNAL_62a952a8_4_k_cu_e8c2c1814cuda3std6ranges3__45__cpo3endE,(_ZN34_INTERNAL_62a952a8_4_k_cu_e8c2c1816thrust24THRUST_300001_SM_1000_NS12placeholders2_6E - _ZN34_INTERNAL_62a952a8_4_k_cu_e8c2c1814cuda3std6ranges3__45__cpo3endE)
_ZN34_INTERNAL_62a952a8_4_k_cu_e8c2c1814cuda3std6ranges3__45__cpo3endE:
	.zero		1
	.type		_ZN34_INTERNAL_62a952a8_4_k_cu_e8c2c1816thrust24THRUST_300001_SM_1000_NS12placeholders2_6E,@object
	.size		_ZN34_INTERNAL_62a952a8_4_k_cu_e8c2c1816thrust24THRUST_300001_SM_1000_NS12placeholders2_6E,(_ZN34_INTERNAL_62a952a8_4_k_cu_e8c2c1814cuda3std3__45__cpo4rendE - _ZN34_INTERNAL_62a952a8_4_k_cu_e8c2c1816thrust24THRUST_300001_SM_1000_NS12placeholders2_6E)
_ZN34_INTERNAL_62a952a8_4_k_cu_e8c2c1816thrust24THRUST_300001_SM_1000_NS12placeholders2_6E:
	.zero		1
	.type		_ZN34_INTERNAL_62a952a8_4_k_cu_e8c2c1814cuda3std3__45__cpo4rendE,@object
	.size		_ZN34_INTERNAL_62a952a8_4_k_cu_e8c2c1814cuda3std3__45__cpo4rendE,(_ZN34_INTERNAL_62a952a8_4_k_cu_e8c2c1814cuda3std6ranges3__45__cpo9iter_swapE - _ZN34_INTERNAL_62a952a8_4_k_cu_e8c2c1814cuda3std3__45__cpo4rendE)
_ZN34_INTERNAL_62a952a8_4_k_cu_e8c2c1814cuda3std3__45__cpo4rendE:
	.zero		1
	.type		_ZN34_INTERNAL_62a952a8_4_k_cu_e8c2c1814cuda3std6ranges3__45__cpo9iter_swapE,@object
	.size		_ZN34_INTERNAL_62a952a8_4_k_cu_e8c2c1814cuda3std6ranges3__45__cpo9iter_swapE,(_ZN34_INTERNAL_62a952a8_4_k_cu_e8c2c1814cuda3std3__48unexpectE - _ZN34_INTERNAL_62a952a8_4_k_cu_e8c2c1814cuda3std6ranges3__45__cpo9iter_swapE)
_ZN34_INTERNAL_62a952a8_4_k_cu_e8c2c1814cuda3std6ranges3__45__cpo9iter_swapE:
	.zero		1
	.type		_ZN34_INTERNAL_62a952a8_4_k_cu_e8c2c1814cuda3std3__48unexpectE,@object
	.size		_ZN34_INTERNAL_62a952a8_4_k_cu_e8c2c1814cuda3std3__48unexpectE,(_ZN34_INTERNAL_62a952a8_4_k_cu_e8c2c1816thrust24THRUST_300001_SM_1000_NS8cuda_cub3parE - _ZN34_INTERNAL_62a952a8_4_k_cu_e8c2c1814cuda3std3__48unexpectE)
_ZN34_INTERNAL_62a952a8_4_k_cu_e8c2c1814cuda3std3__48unexpectE:
	.zero		1
	.type		_ZN34_INTERNAL_62a952a8_4_k_cu_e8c2c1816thrust24THRUST_300001_SM_1000_NS8cuda_cub3parE,@object
	.size		_ZN34_INTERNAL_62a952a8_4_k_cu_e8c2c1816thrust24THRUST_300001_SM_1000_NS8cuda_cub3parE,(_ZN34_INTERNAL_62a952a8_4_k_cu_e8c2c1816thrust24THRUST_300001_SM_1000_NS12placeholders2_4E - _ZN34_INTERNAL_62a952a8_4_k_cu_e8c2c1816thrust24THRUST_300001_SM_1000_NS8cuda_cub3parE)
_ZN34_INTERNAL_62a952a8_4_k_cu_e8c2c1816thrust24THRUST_300001_SM_1000_NS8cuda_cub3parE:
	.zero		1
	.type		_ZN34_INTERNAL_62a952a8_4_k_cu_e8c2c1816thrust24THRUST_300001_SM_1000_NS12placeholders2_4E,@object
	.size		_ZN34_INTERNAL_62a952a8_4_k_cu_e8c2c1816thrust24THRUST_300001_SM_1000_NS12placeholders2_4E,(_ZN34_INTERNAL_62a952a8_4_k_cu_e8c2c1814cuda3std3__45__cpo4cendE - _ZN34_INTERNAL_62a952a8_4_k_cu_e8c2c1816thrust24THRUST_300001_SM_1000_NS12placeholders2_4E)
_ZN34_INTERNAL_62a952a8_4_k_cu_e8c2c1816thrust24THRUST_300001_SM_1000_NS12placeholders2_4E:
	.zero		1
	.type		_ZN34_INTERNAL_62a952a8_4_k_cu_e8c2c1814cuda3std3__45__cpo4cendE,@object
	.size		_ZN34_INTERNAL_62a952a8_4_k_cu_e8c2c1814cuda3std3__45__cpo4cendE,(_ZN34_INTERNAL_62a952a8_4_k_cu_e8c2c1814cuda3std6ranges3__45__cpo4cendE - _ZN34_INTERNAL_62a952a8_4_k_cu_e8c2c1814cuda3std3__45__cpo4cendE)
_ZN34_INTERNAL_62a952a8_4_k_cu_e8c2c1814cuda3std3__45__cpo4cendE:
	.zero		1
	.type		_ZN34_INTERNAL_62a952a8_4_k_cu_e8c2c1814cuda3std6ranges3__45__cpo4cendE,@object
	.size		_ZN34_INTERNAL_62a952a8_4_k_cu_e8c2c1814cuda3std6ranges3__45__cpo4cendE,(_ZN34_INTERNAL_62a952a8_4_k_cu_e8c2c1814cuda3std3__420unreachable_sentinelE - _ZN34_INTERNAL_62a952a8_4_k_cu_e8c2c1814cuda3std6ranges3__45__cpo4cendE)
_ZN34_INTERNAL_62a952a8_4_k_cu_e8c2c1814cuda3std6ranges3__45__cpo4cendE:
	.zero		1
	.type		_ZN34_INTERNAL_62a952a8_4_k_cu_e8c2c1814cuda3std3__420unreachable_sentinelE,@object
	.size		_ZN34_INTERNAL_62a952a8_4_k_cu_e8c2c1814cuda3std3__420unreachable_sentinelE,(_ZN34_INTERNAL_62a952a8_4_k_cu_e8c2c1814cuda3std6ranges3__45__cpo5ssizeE - _ZN34_INTERNAL_62a952a8_4_k_cu_e8c2c1814cuda3std3__420unreachable_sentinelE)
_ZN34_INTERNAL_62a952a8_4_k_cu_e8c2c1814cuda3std3__420unreachable_sentinelE:
	.zero		1
	.type		_ZN34_INTERNAL_62a952a8_4_k_cu_e8c2c1814cuda3std6ranges3__45__cpo5ssizeE,@object
	.size		_ZN34_INTERNAL_62a952a8_4_k_cu_e8c2c1814cuda3std6ranges3__45__cpo5ssizeE,(_ZN34_INTERNAL_62a952a8_4_k_cu_e8c2c1816thrust24THRUST_300001_SM_1000_NS12placeholders2_8E - _ZN34_INTERNAL_62a952a8_4_k_cu_e8c2c1814cuda3std6ranges3__45__cpo5ssizeE)
_ZN34_INTERNAL_62a952a8_4_k_cu_e8c2c1814cuda3std6ranges3__45__cpo5ssizeE:
	.zero		1
	.type		_ZN34_INTERNAL_62a952a8_4_k_cu_e8c2c1816thrust24THRUST_300001_SM_1000_NS12placeholders2_8E,@object
	.size		_ZN34_INTERNAL_62a952a8_4_k_cu_e8c2c1816thrust24THRUST_300001_SM_1000_NS12placeholders2_8E,(_ZN34_INTERNAL_62a952a8_4_k_cu_e8c2c1814cuda3std3__45__cpo5crendE - _ZN34_INTERNAL_62a952a8_4_k_cu_e8c2c1816thrust24THRUST_300001_SM_1000_NS12placeholders2_8E)
_ZN34_INTERNAL_62a952a8_4_k_cu_e8c2c1816thrust24THRUST_300001_SM_1000_NS12placeholders2_8E:
	.zero		1
	.type		_ZN34_INTERNAL_62a952a8_4_k_cu_e8c2c1814cuda3std3__45__cpo5crendE,@object
	.size		_ZN34_INTERNAL_62a952a8_4_k_cu_e8c2c1814cuda3std3__45__cpo5crendE,(_ZN34_INTERNAL_62a952a8_4_k_cu_e8c2c1814cuda3std6ranges3__45__cpo4prevE - _ZN34_INTERNAL_62a952a8_4_k_cu_e8c2c1814cuda3std3__45__cpo5crendE)
_ZN34_INTERNAL_62a952a8_4_k_cu_e8c2c1814cuda3std3__45__cpo5crendE:
	.zero		1
	.type		_ZN34_INTERNAL_62a952a8_4_k_cu_e8c2c1814cuda3std6ranges3__45__cpo4prevE,@object
	.size		_ZN34_INTERNAL_62a952a8_4_k_cu_e8c2c1814cuda3std6ranges3__45__cpo4prevE,(_ZN34_INTERNAL_62a952a8_4_k_cu_e8c2c1814cuda3std6ranges3__45__cpo9iter_moveE - _ZN34_INTERNAL_62a952a8_4_k_cu_e8c2c1814cuda3std6ranges3__45__cpo4prevE)
_ZN34_INTERNAL_62a952a8_4_k_cu_e8c2c1814cuda3std6ranges3__45__cpo4prevE:
	.zero		1
	.type		_ZN34_INTERNAL_62a952a8_4_k_cu_e8c2c1814cuda3std6ranges3__45__cpo9iter_moveE,@object
	.size		_ZN34_INTERNAL_62a952a8_4_k_cu_e8c2c1814cuda3std6ranges3__45__cpo9iter_moveE,(_ZN34_INTERNAL_62a952a8_4_k_cu_e8c2c1816thrust24THRUST_300001_SM_1000_NS6system6detail10sequential3seqE - _ZN34_INTERNAL_62a952a8_4_k_cu_e8c2c1814cuda3std6ranges3__45__cpo9iter_moveE)
_ZN34_INTERNAL_62a952a8_4_k_cu_e8c2c1814cuda3std6ranges3__45__cpo9iter_moveE:
	.zero		1
	.type		_ZN34_INTERNAL_62a952a8_4_k_cu_e8c2c1816thrust24THRUST_300001_SM_1000_NS6system6detail10sequential3seqE,@object
	.size		_ZN34_INTERNAL_62a952a8_4_k_cu_e8c2c1816thrust24THRUST_300001_SM_1000_NS6system6detail10sequential3seqE,(.L_31 - _ZN34_INTERNAL_62a952a8_4_k_cu_e8c2c1816thrust24THRUST_300001_SM_1000_NS6system6detail10sequential3seqE)
_ZN34_INTERNAL_62a952a8_4_k_cu_e8c2c1816thrust24THRUST_300001_SM_1000_NS6system6detail10sequential3seqE:
	.zero		1
.L_31:


//--------------------- .nv.constant0._ZN3cub18CUB_300001_SM_10006detail8for_each13static_kernelINS2_12policy_hub_t12policy_500_tEmN6thrust24THRUST_300001_SM_1000_NS8cuda_cub20__uninitialized_fill7functorINS7_10device_ptrIfEEfEEEEvT0_T1_ --------------------------
	.section	.nv.constant0._ZN3cub18CUB_300001_SM_10006detail8for_each13static_kernelINS2_12policy_hub_t12policy_500_tEmN6thrust24THRUST_300001_SM_1000_NS8cuda_cub20__uninitialized_fill7functorINS7_10device_ptrIfEEfEEEEvT0_T1_,"a",@progbits
	.sectionflags	@""
	.align	4
.nv.constant0._ZN3cub18CUB_300001_SM_10006detail8for_each13static_kernelINS2_12policy_hub_t12policy_500_tEmN6thrust24THRUST_300001_SM_1000_NS8cuda_cub20__uninitialized_fill7functorINS7_10device_ptrIfEEfEEEEvT0_T1_:
	.zero		920


//--------------------- .nv.constant0._ZN3cub18CUB_300001_SM_10006detail11EmptyKernelIvEEvv --------------------------
	.section	.nv.constant0._ZN3cub18CUB_300001_SM_10006detail11EmptyKernelIvEEvv,"a",@progbits
	.sectionflags	@""
	.align	4
.nv.constant0._ZN3cub18CUB_300001_SM_10006detail11EmptyKernelIvEEvv:
	.zero		896


//--------------------- .nv.constant0._Z9calculatePfS_S_ --------------------------
	.section	.nv.constant0._Z9calculatePfS_S_,"a",@progbits
	.sectionflags	@""
	.align	4
.nv.constant0._Z9calculatePfS_S_:
	.zero		920


//--------------------- SYMBOLS --------------------------

	.type		.nv.reservedSmem.offset0,@object
	.size		.nv.reservedSmem.offset0,0x4
